//
// Generated by NVIDIA NVVM Compiler
//
// Compiler Build ID: CL-36424714
// Cuda compilation tools, release 13.0, V13.0.88
// Based on NVVM 20.0.0
//

.version 9.0
.target sm_100
.address_size 64

	// .globl	_Z14monte_carlo_piPiP17curandStateXORWOW
.global .align 4 .b8 precalc_xorwow_matrix[102400];
.global .align 4 .b8 precalc_xorwow_offset_matrix[102400];
.global .align 4 .b8 mrg32k3aM1[2304];
.global .align 4 .b8 mrg32k3aM2[2304];
.global .align 4 .b8 mrg32k3aM1SubSeq[2016];
.global .align 4 .b8 mrg32k3aM2SubSeq[2016];
.global .align 4 .b8 mrg32k3aM1Seq[2304];
.global .align 4 .b8 mrg32k3aM2Seq[2304];
.const .align 8 .b8 __cr_lgamma_table[72];

.visible .entry _Z14monte_carlo_piPiP17curandStateXORWOW(
	.param .u64 .ptr .align 1 _Z14monte_carlo_piPiP17curandStateXORWOW_param_0,
	.param .u64 .ptr .align 1 _Z14monte_carlo_piPiP17curandStateXORWOW_param_1
)
{
	.reg .pred 	%p<29>;
	.reg .b32 	%r<545>;
	.reg .b32 	%f<25>;
	.reg .b64 	%rd<21>;

	ld.param.u64 	%rd8, [_Z14monte_carlo_piPiP17curandStateXORWOW_param_0];
	ld.param.u64 	%rd10, [_Z14monte_carlo_piPiP17curandStateXORWOW_param_1];
	cvta.to.global.u64 	%rd11, %rd10;
	mov.u32 	%r222, %tid.x;
	mov.u32 	%r223, %ctaid.x;
	mov.u32 	%r224, %ntid.x;
	mad.lo.s32 	%r225, %r223, %r224, %r222;
	// begin inline asm
	mov.u64 	%rd9, %clock64;
	// end inline asm
	cvt.s64.s32 	%rd20, %r225;
	mul.wide.s32 	%rd12, %r225, 48;
	add.s64 	%rd2, %rd11, %rd12;
	cvt.u32.u64 	%r226, %rd9;
	xor.b32  	%r227, %r226, -1429050551;
	mul.lo.s32 	%r1, %r227, 1099087573;
	{ .reg .b32 tmp; mov.b64 {tmp, %r228}, %rd9; }
	xor.b32  	%r2, %r228, -136515619;
	mul.lo.s32 	%r229, %r2, -1703105765;
	add.s32 	%r230, %r1, %r229;
	add.s32 	%r3, %r230, 6615241;
	add.s32 	%r451, %r1, 123456789;
	st.global.v2.u32 	[%rd2], {%r3, %r451};
	xor.b32  	%r450, %r1, 362436069;
	add.s32 	%r449, %r229, 521288629;
	st.global.v2.u32 	[%rd2+8], {%r450, %r449};
	xor.b32  	%r448, %r229, 88675123;
	add.s32 	%r447, %r1, 5783321;
	st.global.v2.u32 	[%rd2+16], {%r448, %r447};
	setp.eq.s32 	%p1, %r225, 0;
	@%p1 bra 	$L__BB0_42;
	mov.b32 	%r433, 0;
$L__BB0_2:
	and.b64  	%rd4, %rd20, 3;
	setp.eq.s64 	%p2, %rd4, 0;
	@%p2 bra 	$L__BB0_41;
	mul.wide.u32 	%rd13, %r433, 3200;
	mov.u64 	%rd14, precalc_xorwow_matrix;
	add.s64 	%rd5, %rd14, %rd13;
	cvt.u32.u64 	%r15, %rd4;
	mov.b32 	%r434, 0;
$L__BB0_4:
	mov.b32 	%r447, 0;
	mov.u32 	%r448, %r447;
	mov.u32 	%r449, %r447;
	mov.u32 	%r450, %r447;
	mov.u32 	%r451, %r447;
	mov.u32 	%r440, %r447;
$L__BB0_5:
	mul.wide.u32 	%rd15, %r440, 4;
	add.s64 	%rd16, %rd2, %rd15;
	ld.global.u32 	%r23, [%rd16+4];
	shl.b32 	%r24, %r440, 5;
	mov.b32 	%r446, 0;
$L__BB0_6:
	.pragma "nounroll";
	shr.u32 	%r235, %r23, %r446;
	and.b32  	%r236, %r235, 1;
	setp.eq.b32 	%p3, %r236, 1;
	not.pred 	%p4, %p3;
	add.s32 	%r237, %r24, %r446;
	mul.lo.s32 	%r238, %r237, 5;
	mul.wide.u32 	%rd17, %r238, 4;
	add.s64 	%rd6, %rd5, %rd17;
	@%p4 bra 	$L__BB0_8;
	ld.global.u32 	%r239, [%rd6];
	xor.b32  	%r451, %r451, %r239;
	ld.global.u32 	%r240, [%rd6+4];
	xor.b32  	%r450, %r450, %r240;
	ld.global.u32 	%r241, [%rd6+8];
	xor.b32  	%r449, %r449, %r241;
	ld.global.u32 	%r242, [%rd6+12];
	xor.b32  	%r448, %r448, %r242;
	ld.global.u32 	%r243, [%rd6+16];
	xor.b32  	%r447, %r447, %r243;
$L__BB0_8:
	and.b32  	%r245, %r235, 2;
	setp.eq.s32 	%p5, %r245, 0;
	@%p5 bra 	$L__BB0_10;
	ld.global.u32 	%r246, [%rd6+20];
	xor.b32  	%r451, %r451, %r246;
	ld.global.u32 	%r247, [%rd6+24];
	xor.b32  	%r450, %r450, %r247;
	ld.global.u32 	%r248, [%rd6+28];
	xor.b32  	%r449, %r449, %r248;
	ld.global.u32 	%r249, [%rd6+32];
	xor.b32  	%r448, %r448, %r249;
	ld.global.u32 	%r250, [%rd6+36];
	xor.b32  	%r447, %r447, %r250;
$L__BB0_10:
	and.b32  	%r252, %r235, 4;
	setp.eq.s32 	%p6, %r252, 0;
	@%p6 bra 	$L__BB0_12;
	ld.global.u32 	%r253, [%rd6+40];
	xor.b32  	%r451, %r451, %r253;
	ld.global.u32 	%r254, [%rd6+44];
	xor.b32  	%r450, %r450, %r254;
	ld.global.u32 	%r255, [%rd6+48];
	xor.b32  	%r449, %r449, %r255;
	ld.global.u32 	%r256, [%rd6+52];
	xor.b32  	%r448, %r448, %r256;
	ld.global.u32 	%r257, [%rd6+56];
	xor.b32  	%r447, %r447, %r257;
$L__BB0_12:
	and.b32  	%r259, %r235, 8;
	setp.eq.s32 	%p7, %r259, 0;
	@%p7 bra 	$L__BB0_14;
	ld.global.u32 	%r260, [%rd6+60];
	xor.b32  	%r451, %r451, %r260;
	ld.global.u32 	%r261, [%rd6+64];
	xor.b32  	%r450, %r450, %r261;
	ld.global.u32 	%r262, [%rd6+68];
	xor.b32  	%r449, %r449, %r262;
	ld.global.u32 	%r263, [%rd6+72];
	xor.b32  	%r448, %r448, %r263;
	ld.global.u32 	%r264, [%rd6+76];
	xor.b32  	%r447, %r447, %r264;
$L__BB0_14:
	and.b32  	%r266, %r235, 16;
	setp.eq.s32 	%p8, %r266, 0;
	@%p8 bra 	$L__BB0_16;
	ld.global.u32 	%r267, [%rd6+80];
	xor.b32  	%r451, %r451, %r267;
	ld.global.u32 	%r268, [%rd6+84];
	xor.b32  	%r450, %r450, %r268;
	ld.global.u32 	%r269, [%rd6+88];
	xor.b32  	%r449, %r449, %r269;
	ld.global.u32 	%r270, [%rd6+92];
	xor.b32  	%r448, %r448, %r270;
	ld.global.u32 	%r271, [%rd6+96];
	xor.b32  	%r447, %r447, %r271;
$L__BB0_16:
	and.b32  	%r273, %r235, 32;
	setp.eq.s32 	%p9, %r273, 0;
	@%p9 bra 	$L__BB0_18;
	ld.global.u32 	%r274, [%rd6+100];
	xor.b32  	%r451, %r451, %r274;
	ld.global.u32 	%r275, [%rd6+104];
	xor.b32  	%r450, %r450, %r275;
	ld.global.u32 	%r276, [%rd6+108];
	xor.b32  	%r449, %r449, %r276;
	ld.global.u32 	%r277, [%rd6+112];
	xor.b32  	%r448, %r448, %r277;
	ld.global.u32 	%r278, [%rd6+116];
	xor.b32  	%r447, %r447, %r278;
$L__BB0_18:
	and.b32  	%r280, %r235, 64;
	setp.eq.s32 	%p10, %r280, 0;
	@%p10 bra 	$L__BB0_20;
	ld.global.u32 	%r281, [%rd6+120];
	xor.b32  	%r451, %r451, %r281;
	ld.global.u32 	%r282, [%rd6+124];
	xor.b32  	%r450, %r450, %r282;
	ld.global.u32 	%r283, [%rd6+128];
	xor.b32  	%r449, %r449, %r283;
	ld.global.u32 	%r284, [%rd6+132];
	xor.b32  	%r448, %r448, %r284;
	ld.global.u32 	%r285, [%rd6+136];
	xor.b32  	%r447, %r447, %r285;
$L__BB0_20:
	and.b32  	%r287, %r235, 128;
	setp.eq.s32 	%p11, %r287, 0;
	@%p11 bra 	$L__BB0_22;
	ld.global.u32 	%r288, [%rd6+140];
	xor.b32  	%r451, %r451, %r288;
	ld.global.u32 	%r289, [%rd6+144];
	xor.b32  	%r450, %r450, %r289;
	ld.global.u32 	%r290, [%rd6+148];
	xor.b32  	%r449, %r449, %r290;
	ld.global.u32 	%r291, [%rd6+152];
	xor.b32  	%r448, %r448, %r291;
	ld.global.u32 	%r292, [%rd6+156];
	xor.b32  	%r447, %r447, %r292;
$L__BB0_22:
	and.b32  	%r294, %r235, 256;
	setp.eq.s32 	%p12, %r294, 0;
	@%p12 bra 	$L__BB0_24;
	ld.global.u32 	%r295, [%rd6+160];
	xor.b32  	%r451, %r451, %r295;
	ld.global.u32 	%r296, [%rd6+164];
	xor.b32  	%r450, %r450, %r296;
	ld.global.u32 	%r297, [%rd6+168];
	xor.b32  	%r449, %r449, %r297;
	ld.global.u32 	%r298, [%rd6+172];
	xor.b32  	%r448, %r448, %r298;
	ld.global.u32 	%r299, [%rd6+176];
	xor.b32  	%r447, %r447, %r299;
$L__BB0_24:
	and.b32  	%r301, %r235, 512;
	setp.eq.s32 	%p13, %r301, 0;
	@%p13 bra 	$L__BB0_26;
	ld.global.u32 	%r302, [%rd6+180];
	xor.b32  	%r451, %r451, %r302;
	ld.global.u32 	%r303, [%rd6+184];
	xor.b32  	%r450, %r450, %r303;
	ld.global.u32 	%r304, [%rd6+188];
	xor.b32  	%r449, %r449, %r304;
	ld.global.u32 	%r305, [%rd6+192];
	xor.b32  	%r448, %r448, %r305;
	ld.global.u32 	%r306, [%rd6+196];
	xor.b32  	%r447, %r447, %r306;
$L__BB0_26:
	and.b32  	%r308, %r235, 1024;
	setp.eq.s32 	%p14, %r308, 0;
	@%p14 bra 	$L__BB0_28;
	ld.global.u32 	%r309, [%rd6+200];
	xor.b32  	%r451, %r451, %r309;
	ld.global.u32 	%r310, [%rd6+204];
	xor.b32  	%r450, %r450, %r310;
	ld.global.u32 	%r311, [%rd6+208];
	xor.b32  	%r449, %r449, %r311;
	ld.global.u32 	%r312, [%rd6+212];
	xor.b32  	%r448, %r448, %r312;
	ld.global.u32 	%r313, [%rd6+216];
	xor.b32  	%r447, %r447, %r313;
$L__BB0_28:
	and.b32  	%r315, %r235, 2048;
	setp.eq.s32 	%p15, %r315, 0;
	@%p15 bra 	$L__BB0_30;
	ld.global.u32 	%r316, [%rd6+220];
	xor.b32  	%r451, %r451, %r316;
	ld.global.u32 	%r317, [%rd6+224];
	xor.b32  	%r450, %r450, %r317;
	ld.global.u32 	%r318, [%rd6+228];
	xor.b32  	%r449, %r449, %r318;
	ld.global.u32 	%r319, [%rd6+232];
	xor.b32  	%r448, %r448, %r319;
	ld.global.u32 	%r320, [%rd6+236];
	xor.b32  	%r447, %r447, %r320;
$L__BB0_30:
	and.b32  	%r322, %r235, 4096;
	setp.eq.s32 	%p16, %r322, 0;
	@%p16 bra 	$L__BB0_32;
	ld.global.u32 	%r323, [%rd6+240];
	xor.b32  	%r451, %r451, %r323;
	ld.global.u32 	%r324, [%rd6+244];
	xor.b32  	%r450, %r450, %r324;
	ld.global.u32 	%r325, [%rd6+248];
	xor.b32  	%r449, %r449, %r325;
	ld.global.u32 	%r326, [%rd6+252];
	xor.b32  	%r448, %r448, %r326;
	ld.global.u32 	%r327, [%rd6+256];
	xor.b32  	%r447, %r447, %r327;
$L__BB0_32:
	and.b32  	%r329, %r235, 8192;
	setp.eq.s32 	%p17, %r329, 0;
	@%p17 bra 	$L__BB0_34;
	ld.global.u32 	%r330, [%rd6+260];
	xor.b32  	%r451, %r451, %r330;
	ld.global.u32 	%r331, [%rd6+264];
	xor.b32  	%r450, %r450, %r331;
	ld.global.u32 	%r332, [%rd6+268];
	xor.b32  	%r449, %r449, %r332;
	ld.global.u32 	%r333, [%rd6+272];
	xor.b32  	%r448, %r448, %r333;
	ld.global.u32 	%r334, [%rd6+276];
	xor.b32  	%r447, %r447, %r334;
$L__BB0_34:
	and.b32  	%r336, %r235, 16384;
	setp.eq.s32 	%p18, %r336, 0;
	@%p18 bra 	$L__BB0_36;
	ld.global.u32 	%r337, [%rd6+280];
	xor.b32  	%r451, %r451, %r337;
	ld.global.u32 	%r338, [%rd6+284];
	xor.b32  	%r450, %r450, %r338;
	ld.global.u32 	%r339, [%rd6+288];
	xor.b32  	%r449, %r449, %r339;
	ld.global.u32 	%r340, [%rd6+292];
	xor.b32  	%r448, %r448, %r340;
	ld.global.u32 	%r341, [%rd6+296];
	xor.b32  	%r447, %r447, %r341;
$L__BB0_36:
	and.b32  	%r343, %r235, 32768;
	setp.eq.s32 	%p19, %r343, 0;
	@%p19 bra 	$L__BB0_38;
	ld.global.u32 	%r344, [%rd6+300];
	xor.b32  	%r451, %r451, %r344;
	ld.global.u32 	%r345, [%rd6+304];
	xor.b32  	%r450, %r450, %r345;
	ld.global.u32 	%r346, [%rd6+308];
	xor.b32  	%r449, %r449, %r346;
	ld.global.u32 	%r347, [%rd6+312];
	xor.b32  	%r448, %r448, %r347;
	ld.global.u32 	%r348, [%rd6+316];
	xor.b32  	%r447, %r447, %r348;
$L__BB0_38:
	add.s32 	%r446, %r446, 16;
	setp.ne.s32 	%p20, %r446, 32;
	@%p20 bra 	$L__BB0_6;
	mad.lo.s32 	%r349, %r440, -31, %r24;
	add.s32 	%r440, %r349, 1;
	setp.ne.s32 	%p21, %r440, 5;
	@%p21 bra 	$L__BB0_5;
	st.global.u32 	[%rd2+4], %r451;
	st.global.u32 	[%rd2+8], %r450;
	st.global.u32 	[%rd2+12], %r449;
	st.global.u32 	[%rd2+16], %r448;
	st.global.u32 	[%rd2+20], %r447;
	add.s32 	%r434, %r434, 1;
	setp.lt.u32 	%p22, %r434, %r15;
	@%p22 bra 	$L__BB0_4;
$L__BB0_41:
	shr.u64 	%rd7, %rd20, 2;
	add.s32 	%r433, %r433, 1;
	setp.gt.u64 	%p23, %rd20, 3;
	mov.u64 	%rd20, %rd7;
	@%p23 bra 	$L__BB0_2;
$L__BB0_42:
	mov.b32 	%r543, 0;
	st.global.v2.u32 	[%rd2+24], {%r543, %r543};
	st.global.u32 	[%rd2+32], %r543;
	mov.b64 	%rd18, 0;
	st.global.u64 	[%rd2+40], %rd18;
	mul.lo.s32 	%r351, %r2, 1703105765;
	sub.s32 	%r352, %r1, %r351;
	add.s32 	%r537, %r352, 6977678;
	mov.u32 	%r544, %r543;
$L__BB0_43:
	shr.u32 	%r353, %r451, 2;
	xor.b32  	%r354, %r353, %r451;
	shl.b32 	%r355, %r447, 4;
	shl.b32 	%r356, %r354, 1;
	xor.b32  	%r357, %r356, %r355;
	xor.b32  	%r358, %r357, %r354;
	xor.b32  	%r359, %r358, %r447;
	shr.u32 	%r360, %r450, 2;
	xor.b32  	%r361, %r360, %r450;
	shl.b32 	%r362, %r359, 4;
	shl.b32 	%r363, %r361, 1;
	xor.b32  	%r364, %r363, %r362;
	xor.b32  	%r365, %r364, %r361;
	xor.b32  	%r366, %r365, %r359;
	shr.u32 	%r367, %r449, 2;
	xor.b32  	%r368, %r367, %r449;
	shl.b32 	%r369, %r366, 4;
	shl.b32 	%r370, %r368, 1;
	xor.b32  	%r371, %r370, %r369;
	xor.b32  	%r372, %r371, %r368;
	xor.b32  	%r373, %r372, %r366;
	shr.u32 	%r374, %r448, 2;
	xor.b32  	%r375, %r374, %r448;
	shl.b32 	%r376, %r373, 4;
	shl.b32 	%r377, %r375, 1;
	xor.b32  	%r378, %r377, %r376;
	xor.b32  	%r379, %r378, %r375;
	xor.b32  	%r451, %r379, %r373;
	shr.u32 	%r380, %r447, 2;
	xor.b32  	%r381, %r380, %r447;
	shl.b32 	%r382, %r451, 4;
	shl.b32 	%r383, %r381, 1;
	xor.b32  	%r384, %r383, %r382;
	xor.b32  	%r385, %r384, %r381;
	xor.b32  	%r450, %r385, %r451;
	shr.u32 	%r386, %r359, 2;
	xor.b32  	%r387, %r386, %r359;
	shl.b32 	%r388, %r450, 4;
	shl.b32 	%r389, %r387, 1;
	xor.b32  	%r390, %r389, %r388;
	xor.b32  	%r391, %r390, %r387;
	xor.b32  	%r449, %r391, %r450;
	shr.u32 	%r392, %r366, 2;
	xor.b32  	%r393, %r392, %r366;
	shl.b32 	%r394, %r449, 4;
	shl.b32 	%r395, %r393, 1;
	xor.b32  	%r396, %r395, %r394;
	xor.b32  	%r397, %r396, %r393;
	xor.b32  	%r448, %r397, %r449;
	shr.u32 	%r398, %r373, 2;
	xor.b32  	%r399, %r398, %r373;
	shl.b32 	%r400, %r448, 4;
	shl.b32 	%r401, %r399, 1;
	xor.b32  	%r402, %r401, %r400;
	xor.b32  	%r403, %r402, %r399;
	xor.b32  	%r447, %r403, %r448;
	add.s32 	%r404, %r537, %r447;
	add.s32 	%r405, %r359, %r537;
	cvt.rn.f32.u32 	%f1, %r405;
	fma.rn.f32 	%f2, %f1, 0f2F800000, 0f2F000000;
	add.s32 	%r406, %r537, %r366;
	add.s32 	%r407, %r406, 362437;
	cvt.rn.f32.u32 	%f3, %r407;
	fma.rn.f32 	%f4, %f3, 0f2F800000, 0f2F000000;
	mul.f32 	%f5, %f4, %f4;
	fma.rn.f32 	%f6, %f2, %f2, %f5;
	setp.le.f32 	%p24, %f6, 0f3F800000;
	selp.u32 	%r408, 1, 0, %p24;
	add.s32 	%r409, %r544, %r408;
	add.s32 	%r410, %r537, %r373;
	add.s32 	%r411, %r410, 724874;
	cvt.rn.f32.u32 	%f7, %r411;
	fma.rn.f32 	%f8, %f7, 0f2F800000, 0f2F000000;
	add.s32 	%r412, %r537, %r451;
	add.s32 	%r413, %r412, 1087311;
	cvt.rn.f32.u32 	%f9, %r413;
	fma.rn.f32 	%f10, %f9, 0f2F800000, 0f2F000000;
	mul.f32 	%f11, %f10, %f10;
	fma.rn.f32 	%f12, %f8, %f8, %f11;
	setp.le.f32 	%p25, %f12, 0f3F800000;
	selp.u32 	%r414, 1, 0, %p25;
	add.s32 	%r415, %r409, %r414;
	add.s32 	%r416, %r537, %r450;
	add.s32 	%r417, %r416, 1449748;
	cvt.rn.f32.u32 	%f13, %r417;
	fma.rn.f32 	%f14, %f13, 0f2F800000, 0f2F000000;
	add.s32 	%r418, %r537, %r449;
	add.s32 	%r419, %r418, 1812185;
	cvt.rn.f32.u32 	%f15, %r419;
	fma.rn.f32 	%f16, %f15, 0f2F800000, 0f2F000000;
	mul.f32 	%f17, %f16, %f16;
	fma.rn.f32 	%f18, %f14, %f14, %f17;
	setp.le.f32 	%p26, %f18, 0f3F800000;
	selp.u32 	%r420, 1, 0, %p26;
	add.s32 	%r421, %r415, %r420;
	add.s32 	%r422, %r537, %r448;
	add.s32 	%r423, %r422, 2174622;
	cvt.rn.f32.u32 	%f19, %r423;
	fma.rn.f32 	%f20, %f19, 0f2F800000, 0f2F000000;
	add.s32 	%r424, %r404, 2537059;
	cvt.rn.f32.u32 	%f21, %r424;
	fma.rn.f32 	%f22, %f21, 0f2F800000, 0f2F000000;
	mul.f32 	%f23, %f22, %f22;
	fma.rn.f32 	%f24, %f20, %f20, %f23;
	setp.le.f32 	%p27, %f24, 0f3F800000;
	selp.u32 	%r425, 1, 0, %p27;
	add.s32 	%r544, %r421, %r425;
	add.s32 	%r543, %r543, 4;
	add.s32 	%r537, %r537, 2899496;
	setp.ne.s32 	%p28, %r543, 10000;
	@%p28 bra 	$L__BB0_43;
	add.s32 	%r426, %r3, -1341194592;
	st.global.v2.u32 	[%rd2+8], {%r450, %r449};
	st.global.v2.u32 	[%rd2+16], {%r448, %r447};
	st.global.v2.u32 	[%rd2], {%r426, %r451};
	cvta.to.global.u64 	%rd19, %rd8;
	atom.global.add.u32 	%r427, [%rd19], %r544;
	ret;

}
	// .globl	_Z12setup_kernelP17curandStateXORWOWy
.visible .entry _Z12setup_kernelP17curandStateXORWOWy(
	.param .u64 .ptr .align 1 _Z12setup_kernelP17curandStateXORWOWy_param_0,
	.param .u64 _Z12setup_kernelP17curandStateXORWOWy_param_1
)
{
	.reg .pred 	%p<24>;
	.reg .b32 	%r<413>;
	.reg .b64 	%rd<19>;

	ld.param.u64 	%rd8, [_Z12setup_kernelP17curandStateXORWOWy_param_0];
	ld.param.u64 	%rd9, [_Z12setup_kernelP17curandStateXORWOWy_param_1];
	cvta.to.global.u64 	%rd10, %rd8;
	mov.u32 	%r182, %tid.x;
	mov.u32 	%r183, %ctaid.x;
	mov.u32 	%r184, %ntid.x;
	mad.lo.s32 	%r185, %r183, %r184, %r182;
	cvt.s64.s32 	%rd18, %r185;
	mul.wide.s32 	%rd11, %r185, 48;
	add.s64 	%rd2, %rd10, %rd11;
	cvt.u32.u64 	%r186, %rd9;
	xor.b32  	%r187, %r186, -1429050551;
	mul.lo.s32 	%r188, %r187, 1099087573;
	{ .reg .b32 tmp; mov.b64 {tmp, %r189}, %rd9; }
	xor.b32  	%r190, %r189, -136515619;
	mul.lo.s32 	%r191, %r190, -1703105765;
	add.s32 	%r192, %r188, %r191;
	add.s32 	%r193, %r192, 6615241;
	add.s32 	%r194, %r188, 123456789;
	st.global.v2.u32 	[%rd2], {%r193, %r194};
	xor.b32  	%r195, %r188, 362436069;
	add.s32 	%r196, %r191, 521288629;
	st.global.v2.u32 	[%rd2+8], {%r195, %r196};
	xor.b32  	%r197, %r191, 88675123;
	add.s32 	%r198, %r188, 5783321;
	st.global.v2.u32 	[%rd2+16], {%r197, %r198};
	setp.eq.s32 	%p1, %r185, 0;
	@%p1 bra 	$L__BB1_42;
	mov.b32 	%r319, 0;
$L__BB1_2:
	and.b64  	%rd4, %rd18, 3;
	setp.eq.s64 	%p2, %rd4, 0;
	@%p2 bra 	$L__BB1_41;
	mul.wide.u32 	%rd12, %r319, 3200;
	mov.u64 	%rd13, precalc_xorwow_matrix;
	add.s64 	%rd5, %rd13, %rd12;
	cvt.u32.u64 	%r2, %rd4;
	mov.b32 	%r320, 0;
$L__BB1_4:
	mov.b32 	%r333, 0;
	mov.u32 	%r334, %r333;
	mov.u32 	%r335, %r333;
	mov.u32 	%r336, %r333;
	mov.u32 	%r337, %r333;
	mov.u32 	%r326, %r333;
$L__BB1_5:
	mul.wide.u32 	%rd14, %r326, 4;
	add.s64 	%rd15, %rd2, %rd14;
	ld.global.u32 	%r10, [%rd15+4];
	shl.b32 	%r11, %r326, 5;
	mov.b32 	%r332, 0;
$L__BB1_6:
	.pragma "nounroll";
	shr.u32 	%r203, %r10, %r332;
	and.b32  	%r204, %r203, 1;
	setp.eq.b32 	%p3, %r204, 1;
	not.pred 	%p4, %p3;
	add.s32 	%r205, %r11, %r332;
	mul.lo.s32 	%r206, %r205, 5;
	mul.wide.u32 	%rd16, %r206, 4;
	add.s64 	%rd6, %rd5, %rd16;
	@%p4 bra 	$L__BB1_8;
	ld.global.u32 	%r207, [%rd6];
	xor.b32  	%r337, %r337, %r207;
	ld.global.u32 	%r208, [%rd6+4];
	xor.b32  	%r336, %r336, %r208;
	ld.global.u32 	%r209, [%rd6+8];
	xor.b32  	%r335, %r335, %r209;
	ld.global.u32 	%r210, [%rd6+12];
	xor.b32  	%r334, %r334, %r210;
	ld.global.u32 	%r211, [%rd6+16];
	xor.b32  	%r333, %r333, %r211;
$L__BB1_8:
	and.b32  	%r213, %r203, 2;
	setp.eq.s32 	%p5, %r213, 0;
	@%p5 bra 	$L__BB1_10;
	ld.global.u32 	%r214, [%rd6+20];
	xor.b32  	%r337, %r337, %r214;
	ld.global.u32 	%r215, [%rd6+24];
	xor.b32  	%r336, %r336, %r215;
	ld.global.u32 	%r216, [%rd6+28];
	xor.b32  	%r335, %r335, %r216;
	ld.global.u32 	%r217, [%rd6+32];
	xor.b32  	%r334, %r334, %r217;
	ld.global.u32 	%r218, [%rd6+36];
	xor.b32  	%r333, %r333, %r218;
$L__BB1_10:
	and.b32  	%r220, %r203, 4;
	setp.eq.s32 	%p6, %r220, 0;
	@%p6 bra 	$L__BB1_12;
	ld.global.u32 	%r221, [%rd6+40];
	xor.b32  	%r337, %r337, %r221;
	ld.global.u32 	%r222, [%rd6+44];
	xor.b32  	%r336, %r336, %r222;
	ld.global.u32 	%r223, [%rd6+48];
	xor.b32  	%r335, %r335, %r223;
	ld.global.u32 	%r224, [%rd6+52];
	xor.b32  	%r334, %r334, %r224;
	ld.global.u32 	%r225, [%rd6+56];
	xor.b32  	%r333, %r333, %r225;
$L__BB1_12:
	and.b32  	%r227, %r203, 8;
	setp.eq.s32 	%p7, %r227, 0;
	@%p7 bra 	$L__BB1_14;
	ld.global.u32 	%r228, [%rd6+60];
	xor.b32  	%r337, %r337, %r228;
	ld.global.u32 	%r229, [%rd6+64];
	xor.b32  	%r336, %r336, %r229;
	ld.global.u32 	%r230, [%rd6+68];
	xor.b32  	%r335, %r335, %r230;
	ld.global.u32 	%r231, [%rd6+72];
	xor.b32  	%r334, %r334, %r231;
	ld.global.u32 	%r232, [%rd6+76];
	xor.b32  	%r333, %r333, %r232;
$L__BB1_14:
	and.b32  	%r234, %r203, 16;
	setp.eq.s32 	%p8, %r234, 0;
	@%p8 bra 	$L__BB1_16;
	ld.global.u32 	%r235, [%rd6+80];
	xor.b32  	%r337, %r337, %r235;
	ld.global.u32 	%r236, [%rd6+84];
	xor.b32  	%r336, %r336, %r236;
	ld.global.u32 	%r237, [%rd6+88];
	xor.b32  	%r335, %r335, %r237;
	ld.global.u32 	%r238, [%rd6+92];
	xor.b32  	%r334, %r334, %r238;
	ld.global.u32 	%r239, [%rd6+96];
	xor.b32  	%r333, %r333, %r239;
$L__BB1_16:
	and.b32  	%r241, %r203, 32;
	setp.eq.s32 	%p9, %r241, 0;
	@%p9 bra 	$L__BB1_18;
	ld.global.u32 	%r242, [%rd6+100];
	xor.b32  	%r337, %r337, %r242;
	ld.global.u32 	%r243, [%rd6+104];
	xor.b32  	%r336, %r336, %r243;
	ld.global.u32 	%r244, [%rd6+108];
	xor.b32  	%r335, %r335, %r244;
	ld.global.u32 	%r245, [%rd6+112];
	xor.b32  	%r334, %r334, %r245;
	ld.global.u32 	%r246, [%rd6+116];
	xor.b32  	%r333, %r333, %r246;
$L__BB1_18:
	and.b32  	%r248, %r203, 64;
	setp.eq.s32 	%p10, %r248, 0;
	@%p10 bra 	$L__BB1_20;
	ld.global.u32 	%r249, [%rd6+120];
	xor.b32  	%r337, %r337, %r249;
	ld.global.u32 	%r250, [%rd6+124];
	xor.b32  	%r336, %r336, %r250;
	ld.global.u32 	%r251, [%rd6+128];
	xor.b32  	%r335, %r335, %r251;
	ld.global.u32 	%r252, [%rd6+132];
	xor.b32  	%r334, %r334, %r252;
	ld.global.u32 	%r253, [%rd6+136];
	xor.b32  	%r333, %r333, %r253;
$L__BB1_20:
	and.b32  	%r255, %r203, 128;
	setp.eq.s32 	%p11, %r255, 0;
	@%p11 bra 	$L__BB1_22;
	ld.global.u32 	%r256, [%rd6+140];
	xor.b32  	%r337, %r337, %r256;
	ld.global.u32 	%r257, [%rd6+144];
	xor.b32  	%r336, %r336, %r257;
	ld.global.u32 	%r258, [%rd6+148];
	xor.b32  	%r335, %r335, %r258;
	ld.global.u32 	%r259, [%rd6+152];
	xor.b32  	%r334, %r334, %r259;
	ld.global.u32 	%r260, [%rd6+156];
	xor.b32  	%r333, %r333, %r260;
$L__BB1_22:
	and.b32  	%r262, %r203, 256;
	setp.eq.s32 	%p12, %r262, 0;
	@%p12 bra 	$L__BB1_24;
	ld.global.u32 	%r263, [%rd6+160];
	xor.b32  	%r337, %r337, %r263;
	ld.global.u32 	%r264, [%rd6+164];
	xor.b32  	%r336, %r336, %r264;
	ld.global.u32 	%r265, [%rd6+168];
	xor.b32  	%r335, %r335, %r265;
	ld.global.u32 	%r266, [%rd6+172];
	xor.b32  	%r334, %r334, %r266;
	ld.global.u32 	%r267, [%rd6+176];
	xor.b32  	%r333, %r333, %r267;
$L__BB1_24:
	and.b32  	%r269, %r203, 512;
	setp.eq.s32 	%p13, %r269, 0;
	@%p13 bra 	$L__BB1_26;
	ld.global.u32 	%r270, [%rd6+180];
	xor.b32  	%r337, %r337, %r270;
	ld.global.u32 	%r271, [%rd6+184];
	xor.b32  	%r336, %r336, %r271;
	ld.global.u32 	%r272, [%rd6+188];
	xor.b32  	%r335, %r335, %r272;
	ld.global.u32 	%r273, [%rd6+192];
	xor.b32  	%r334, %r334, %r273;
	ld.global.u32 	%r274, [%rd6+196];
	xor.b32  	%r333, %r333, %r274;
$L__BB1_26:
	and.b32  	%r276, %r203, 1024;
	setp.eq.s32 	%p14, %r276, 0;
	@%p14 bra 	$L__BB1_28;
	ld.global.u32 	%r277, [%rd6+200];
	xor.b32  	%r337, %r337, %r277;
	ld.global.u32 	%r278, [%rd6+204];
	xor.b32  	%r336, %r336, %r278;
	ld.global.u32 	%r279, [%rd6+208];
	xor.b32  	%r335, %r335, %r279;
	ld.global.u32 	%r280, [%rd6+212];
	xor.b32  	%r334, %r334, %r280;
	ld.global.u32 	%r281, [%rd6+216];
	xor.b32  	%r333, %r333, %r281;
$L__BB1_28:
	and.b32  	%r283, %r203, 2048;
	setp.eq.s32 	%p15, %r283, 0;
	@%p15 bra 	$L__BB1_30;
	ld.global.u32 	%r284, [%rd6+220];
	xor.b32  	%r337, %r337, %r284;
	ld.global.u32 	%r285, [%rd6+224];
	xor.b32  	%r336, %r336, %r285;
	ld.global.u32 	%r286, [%rd6+228];
	xor.b32  	%r335, %r335, %r286;
	ld.global.u32 	%r287, [%rd6+232];
	xor.b32  	%r334, %r334, %r287;
	ld.global.u32 	%r288, [%rd6+236];
	xor.b32  	%r333, %r333, %r288;
$L__BB1_30:
	and.b32  	%r290, %r203, 4096;
	setp.eq.s32 	%p16, %r290, 0;
	@%p16 bra 	$L__BB1_32;
	ld.global.u32 	%r291, [%rd6+240];
	xor.b32  	%r337, %r337, %r291;
	ld.global.u32 	%r292, [%rd6+244];
	xor.b32  	%r336, %r336, %r292;
	ld.global.u32 	%r293, [%rd6+248];
	xor.b32  	%r335, %r335, %r293;
	ld.global.u32 	%r294, [%rd6+252];
	xor.b32  	%r334, %r334, %r294;
	ld.global.u32 	%r295, [%rd6+256];
	xor.b32  	%r333, %r333, %r295;
$L__BB1_32:
	and.b32  	%r297, %r203, 8192;
	setp.eq.s32 	%p17, %r297, 0;
	@%p17 bra 	$L__BB1_34;
	ld.global.u32 	%r298, [%rd6+260];
	xor.b32  	%r337, %r337, %r298;
	ld.global.u32 	%r299, [%rd6+264];
	xor.b32  	%r336, %r336, %r299;
	ld.global.u32 	%r300, [%rd6+268];
	xor.b32  	%r335, %r335, %r300;
	ld.global.u32 	%r301, [%rd6+272];
	xor.b32  	%r334, %r334, %r301;
	ld.global.u32 	%r302, [%rd6+276];
	xor.b32  	%r333, %r333, %r302;
$L__BB1_34:
	and.b32  	%r304, %r203, 16384;
	setp.eq.s32 	%p18, %r304, 0;
	@%p18 bra 	$L__BB1_36;
	ld.global.u32 	%r305, [%rd6+280];
	xor.b32  	%r337, %r337, %r305;
	ld.global.u32 	%r306, [%rd6+284];
	xor.b32  	%r336, %r336, %r306;
	ld.global.u32 	%r307, [%rd6+288];
	xor.b32  	%r335, %r335, %r307;
	ld.global.u32 	%r308, [%rd6+292];
	xor.b32  	%r334, %r334, %r308;
	ld.global.u32 	%r309, [%rd6+296];
	xor.b32  	%r333, %r333, %r309;
$L__BB1_36:
	and.b32  	%r311, %r203, 32768;
	setp.eq.s32 	%p19, %r311, 0;
	@%p19 bra 	$L__BB1_38;
	ld.global.u32 	%r312, [%rd6+300];
	xor.b32  	%r337, %r337, %r312;
	ld.global.u32 	%r313, [%rd6+304];
	xor.b32  	%r336, %r336, %r313;
	ld.global.u32 	%r314, [%rd6+308];
	xor.b32  	%r335, %r335, %r314;
	ld.global.u32 	%r315, [%rd6+312];
	xor.b32  	%r334, %r334, %r315;
	ld.global.u32 	%r316, [%rd6+316];
	xor.b32  	%r333, %r333, %r316;
$L__BB1_38:
	add.s32 	%r332, %r332, 16;
	setp.ne.s32 	%p20, %r332, 32;
	@%p20 bra 	$L__BB1_6;
	mad.lo.s32 	%r317, %r326, -31, %r11;
	add.s32 	%r326, %r317, 1;
	setp.ne.s32 	%p21, %r326, 5;
	@%p21 bra 	$L__BB1_5;
	st.global.u32 	[%rd2+4], %r337;
	st.global.u32 	[%rd2+8], %r336;
	st.global.u32 	[%rd2+12], %r335;
	st.global.u32 	[%rd2+16], %r334;
	st.global.u32 	[%rd2+20], %r333;
	add.s32 	%r320, %r320, 1;
	setp.lt.u32 	%p22, %r320, %r2;
	@%p22 bra 	$L__BB1_4;
$L__BB1_41:
	shr.u64 	%rd7, %rd18, 2;
	add.s32 	%r319, %r319, 1;
	setp.gt.u64 	%p23, %rd18, 3;
	mov.u64 	%rd18, %rd7;
	@%p23 bra 	$L__BB1_2;
$L__BB1_42:
	mov.b32 	%r318, 0;
	st.global.v2.u32 	[%rd2+24], {%r318, %r318};
	st.global.u32 	[%rd2+32], %r318;
	mov.b64 	%rd17, 0;
	st.global.u64 	[%rd2+40], %rd17;
	ret;

}


// ===== COMPILED SASS (sm_100) =====

	.target	sm_100

	.elftype	@"ET_EXEC"


//--------------------- .note.nv.tkinfo           --------------------------
	.section	.note.nv.tkinfo,"",@"SHT_NOTE"
	.sectionflags	@"SHF_NOTE_NV_TKINFO"
	.tkinfo
        /*0018*/ 	.word	0x00000002
        /*0030*/ 	.string	""
        /*0030*/ 	.string	"ptxas"
        /*0030*/ 	.string	"Cuda compilation tools, release 13.0, V13.0.88"
        /*0030*/ 	.string	"Build cuda_13.0.r13.0/compiler.36424714_0"
        /*0030*/ 	.string	"-arch sm_100 -m 64 "



//--------------------- .note.nv.cuinfo           --------------------------
	.section	.note.nv.cuinfo,"",@"SHT_NOTE"
	.sectionflags	@"SHF_NOTE_NV_CUINFO"
        /*0018*/ 	.short	0x0002
        /*001a*/ 	.short	0x0064
        /*001c*/ 	.short	0x0082
	.zero		2


//--------------------- .nv.info                  --------------------------
	.section	.nv.info,"",@"SHT_CUDA_INFO"
	.align	4


	//----- nvinfo : EIATTR_REGCOUNT
	.align		4
        /*0000*/ 	.byte	0x04, 0x2f
        /*0002*/ 	.short	(.L_10 - .L_9)
	.align		4
.L_9:
        /*0004*/ 	.word	index@(_Z14monte_carlo_piPiP17curandStateXORWOW)
        /*0008*/ 	.word	0x0000001f


	//----- nvinfo : EIATTR_FRAME_SIZE
	.align		4
.L_10:
        /*000c*/ 	.byte	0x04, 0x11
        /*000e*/ 	.short	(.L_12 - .L_11)
	.align		4
.L_11:
        /*0010*/ 	.word	index@(_Z14monte_carlo_piPiP17curandStateXORWOW)
        /*0014*/ 	.word	0x00000000


	//----- nvinfo : EIATTR_REGCOUNT
	.align		4
.L_12:
        /*0018*/ 	.byte	0x04, 0x2f
        /*001a*/ 	.short	(.L_14 - .L_13)
	.align		4
.L_13:
        /*001c*/ 	.word	index@(_Z12setup_kernelP17curandStateXORWOWy)
        /*0020*/ 	.word	0x0000001f


	//----- nvinfo : EIATTR_FRAME_SIZE
	.align		4
.L_14:
        /*0024*/ 	.byte	0x04, 0x11
        /*0026*/ 	.short	(.L_16 - .L_15)
	.align		4
.L_15:
        /*0028*/ 	.word	index@(_Z12setup_kernelP17curandStateXORWOWy)
        /*002c*/ 	.word	0x00000000


	//----- nvinfo : EIATTR_MIN_STACK_SIZE
	.align		4
.L_16:
        /*0030*/ 	.byte	0x04, 0x12
        /*0032*/ 	.short	(.L_18 - .L_17)
	.align		4
.L_17:
        /*0034*/ 	.word	index@(_Z12setup_kernelP17curandStateXORWOWy)
        /*0038*/ 	.word	0x00000000


	//----- nvinfo : EIATTR_MIN_STACK_SIZE
	.align		4
.L_18:
        /*003c*/ 	.byte	0x04, 0x12
        /*003e*/ 	.short	(.L_20 - .L_19)
	.align		4
.L_19:
        /*0040*/ 	.word	index@(_Z14monte_carlo_piPiP17curandStateXORWOW)
        /*0044*/ 	.word	0x00000000
.L_20:


//--------------------- .nv.compat                --------------------------
	.section	.nv.compat,"",@"SHT_CUDA_COMPAT_INFO"
	.align	4
        /*0000*/ 	.byte	0x02, 0x09, 0x00, 0x00, 0x02, 0x02, 0x01, 0x00, 0x02, 0x05, 0x05, 0x00, 0x03, 0x07, 0x01, 0x01
        /*0010*/ 	.byte	0x02, 0x03, 0x00, 0x00, 0x02, 0x06, 0x01, 0x00, 0x04, 0x0b, 0x08, 0x00, 0x01, 0x00, 0x00, 0x00
        /*0020*/ 	.byte	0x00, 0x00, 0x00, 0x00


//--------------------- .nv.info._Z12setup_kernelP17curandStateXORWOWy --------------------------
	.section	.nv.info._Z12setup_kernelP17curandStateXORWOWy,"",@"SHT_CUDA_INFO"
	.sectionflags	@""
	.align	4


	//----- nvinfo : EIATTR_CUDA_API_VERSION
	.align		4
        /*0000*/ 	.byte	0x04, 0x37
        /*0002*/ 	.short	(.L_22 - .L_21)
.L_21:
        /*0004*/ 	.word	0x00000082


	//----- nvinfo : EIATTR_KPARAM_INFO
	.align		4
.L_22:
        /*0008*/ 	.byte	0x04, 0x17
        /*000a*/ 	.short	(.L_24 - .L_23)
.L_23:
        /*000c*/ 	.word	0x00000000
        /*0010*/ 	.short	0x0001
        /*0012*/ 	.short	0x0008
        /*0014*/ 	.byte	0x00, 0xf0, 0x21, 0x00


	//----- nvinfo : EIATTR_KPARAM_INFO
	.align		4
.L_24:
        /*0018*/ 	.byte	0x04, 0x17
        /*001a*/ 	.short	(.L_26 - .L_25)
.L_25:
        /*001c*/ 	.word	0x00000000
        /*0020*/ 	.short	0x0000
        /*0022*/ 	.short	0x0000
        /*0024*/ 	.byte	0x00, 0xf5, 0x21, 0x00


	//----- nvinfo : EIATTR_SPARSE_MMA_MASK
	.align		4
.L_26:
        /*0028*/ 	.byte	0x03, 0x50
        /*002a*/ 	.short	0x0000


	//----- nvinfo : EIATTR_MAXREG_COUNT
	.align		4
        /*002c*/ 	.byte	0x03, 0x1b
        /*002e*/ 	.short	0x00ff


	//----- nvinfo : EIATTR_MERCURY_ISA_VERSION
	.align		4
        /*0030*/ 	.byte	0x03, 0x5f
        /*0032*/ 	.short	0x0101


	//----- nvinfo : EIATTR_VRC_CTA_INIT_COUNT
	.align		4
        /*0034*/ 	.byte	0x02, 0x4a
	.zero		1
	.zero		1


	//----- nvinfo : EIATTR_EXIT_INSTR_OFFSETS
	.align		4
        /*0038*/ 	.byte	0x04, 0x1c
        /*003a*/ 	.short	(.L_28 - .L_27)


	//   ....[0]....
.L_27:
        /*003c*/ 	.word	0x00000ed0


	//----- nvinfo : EIATTR_CRS_STACK_SIZE
	.align		4
.L_28:
        /*0040*/ 	.byte	0x04, 0x1e
        /*0042*/ 	.short	(.L_30 - .L_29)
.L_29:
        /*0044*/ 	.word	0x00000000


	//----- nvinfo : EIATTR_CBANK_PARAM_SIZE
	.align		4
.L_30:
        /*0048*/ 	.byte	0x03, 0x19
        /*004a*/ 	.short	0x0010


	//----- nvinfo : EIATTR_PARAM_CBANK
	.align		4
        /*004c*/ 	.byte	0x04, 0x0a
        /*004e*/ 	.short	(.L_32 - .L_31)
	.align		4
.L_31:
        /*0050*/ 	.word	index@(.nv.constant0._Z12setup_kernelP17curandStateXORWOWy)
        /*0054*/ 	.short	0x0380
        /*0056*/ 	.short	0x0010


	//----- nvinfo : EIATTR_SW_WAR
	.align		4
.L_32:
        /*0058*/ 	.byte	0x04, 0x36
        /*005a*/ 	.short	(.L_34 - .L_33)
.L_33:
        /*005c*/ 	.word	0x00000008
.L_34:


//--------------------- .nv.info._Z14monte_carlo_piPiP17curandStateXORWOW --------------------------
	.section	.nv.info._Z14monte_carlo_piPiP17curandStateXORWOW,"",@"SHT_CUDA_INFO"
	.sectionflags	@""
	.align	4


	//----- nvinfo : EIATTR_CUDA_API_VERSION
	.align		4
        /*0000*/ 	.byte	0x04, 0x37
        /*0002*/ 	.short	(.L_36 - .L_35)
.L_35:
        /*0004*/ 	.word	0x00000082


	//----- nvinfo : EIATTR_KPARAM_INFO
	.align		4
.L_36:
        /*0008*/ 	.byte	0x04, 0x17
        /*000a*/ 	.short	(.L_38 - .L_37)
.L_37:
        /*000c*/ 	.word	0x00000000
        /*0010*/ 	.short	0x0001
        /*0012*/ 	.short	0x0008
        /*0014*/ 	.byte	0x00, 0xf5, 0x21, 0x00


	//----- nvinfo : EIATTR_KPARAM_INFO
	.align		4
.L_38:
        /*0018*/ 	.byte	0x04, 0x17
        /*001a*/ 	.short	(.L_40 - .L_39)
.L_39:
        /*001c*/ 	.word	0x00000000
        /*0020*/ 	.short	0x0000
        /*0022*/ 	.short	0x0000
        /*0024*/ 	.byte	0x00, 0xf5, 0x21, 0x00


	//----- nvinfo : EIATTR_SPARSE_MMA_MASK
	.align		4
.L_40:
        /*0028*/ 	.byte	0x03, 0x50
        /*002a*/ 	.short	0x0000


	//----- nvinfo : EIATTR_MAXREG_COUNT
	.align		4
        /*002c*/ 	.byte	0x03, 0x1b
        /*002e*/ 	.short	0x00ff


	//----- nvinfo : EIATTR_MERCURY_ISA_VERSION
	.align		4
        /*0030*/ 	.byte	0x03, 0x5f
        /*0032*/ 	.short	0x0101


	//----- nvinfo : EIATTR_INT_WARP_WIDE_INSTR_OFFSETS
	.align		4
        /*0034*/ 	.byte	0x04, 0x31
        /*0036*/ 	.short	(.L_42 - .L_41)


	//   ....[0]....
.L_41:
        /*0038*/ 	.word	0x00001520


	//   ....[1]....
        /*003c*/ 	.word	0x00001540


	//----- nvinfo : EIATTR_VRC_CTA_INIT_COUNT
	.align		4
.L_42:
        /*0040*/ 	.byte	0x02, 0x4a
	.zero		1
	.zero		1


	//----- nvinfo : EIATTR_EXIT_INSTR_OFFSETS
	.align		4
        /*0044*/ 	.byte	0x04, 0x1c
        /*0046*/ 	.short	(.L_44 - .L_43)


	//   ....[0]....
.L_43:
        /*0048*/ 	.word	0x000015d0


	//----- nvinfo : EIATTR_CRS_STACK_SIZE
	.align		4
.L_44:
        /*004c*/ 	.byte	0x04, 0x1e
        /*004e*/ 	.short	(.L_46 - .L_45)
.L_45:
        /*0050*/ 	.word	0x00000000


	//----- nvinfo : EIATTR_CBANK_PARAM_SIZE
	.align		4
.L_46:
        /*0054*/ 	.byte	0x03, 0x19
        /*0056*/ 	.short	0x0010


	//----- nvinfo : EIATTR_PARAM_CBANK
	.align		4
        /*0058*/ 	.byte	0x04, 0x0a
        /*005a*/ 	.short	(.L_48 - .L_47)
	.align		4
.L_47:
        /*005c*/ 	.word	index@(.nv.constant0._Z14monte_carlo_piPiP17curandStateXORWOW)
        /*0060*/ 	.short	0x0380
        /*0062*/ 	.short	0x0010


	//----- nvinfo : EIATTR_SW_WAR
	.align		4
.L_48:
        /*0064*/ 	.byte	0x04, 0x36
        /*0066*/ 	.short	(.L_50 - .L_49)
.L_49:
        /*0068*/ 	.word	0x00000008
.L_50:


//--------------------- .nv.callgraph             --------------------------
	.section	.nv.callgraph,"",@"SHT_CUDA_CALLGRAPH"
	.align	4
	.sectionentsize	8
	.align		4
        /*0000*/ 	.word	0x00000000
	.align		4
        /*0004*/ 	.word	0xffffffff
	.align		4
        /*0008*/ 	.word	0x00000000
	.align		4
        /*000c*/ 	.word	0xfffffffe
	.align		4
        /*0010*/ 	.word	0x00000000
	.align		4
        /*0014*/ 	.word	0xfffffffd
	.align		4
        /*0018*/ 	.word	0x00000000
	.align		4
        /*001c*/ 	.word	0xfffffffc


//--------------------- .nv.constant4             --------------------------
	.section	.nv.constant4,"a",@progbits
	.align	8
	.align		8
.nv.constant4:
        /*0000*/ 	.dword	precalc_xorwow_matrix
	.align		8
        /*0008*/ 	.dword	precalc_xorwow_offset_matrix
	.align		8
        /*0010*/ 	.dword	mrg32k3aM1
	.align		8
        /*0018*/ 	.dword	mrg32k3aM2
	.align		8
        /*0020*/ 	.dword	mrg32k3aM1SubSeq
	.align		8
        /*0028*/ 	.dword	mrg32k3aM2SubSeq
	.align		8
        /*0030*/ 	.dword	mrg32k3aM1Seq
	.align		8
        /*0038*/ 	.dword	mrg32k3aM2Seq


//--------------------- .nv.constant3             --------------------------
	.section	.nv.constant3,"a",@progbits
	.align	8
.nv.constant3:
	.type		__cr_lgamma_table,@object
	.size		__cr_lgamma_table,(.L_8 - __cr_lgamma_table)
__cr_lgamma_table:
        /*0000*/ 	.byte	0x00, 0x00, 0x00, 0x00, 0x00, 0x00, 0x00, 0x00, 0x00, 0x00, 0x00, 0x00, 0x00, 0x00, 0x00, 0x00
        /*0010*/ 	.byte	0xef, 0x39, 0xfa, 0xfe, 0x42, 0x2e, 0xe6, 0x3f, 0x02, 0x20, 0x2a, 0xfa, 0x0b, 0xab, 0xfc, 0x3f
        /*0020*/ 	.byte	0xf9, 0x2c, 0x92, 0x7c, 0xa7, 0x6c, 0x09, 0x40, 0xc9, 0x79, 0x44, 0x3c, 0x64, 0x26, 0x13, 0x40
        /*0030*/ 	.byte	0xca, 0x01, 0xcf, 0x3a, 0x27, 0x51, 0x1a, 0x40, 0x30, 0xcc, 0x2d, 0xf3, 0xe1, 0x0c, 0x21, 0x40
        /*0040*/ 	.byte	0x0d, 0xb7, 0xfc, 0x82, 0x8e, 0x35, 0x25, 0x40
.L_8:


//--------------------- .text._Z12setup_kernelP17curandStateXORWOWy --------------------------
	.section	.text._Z12setup_kernelP17curandStateXORWOWy,"ax",@progbits
	.align	128
        .global         _Z12setup_kernelP17curandStateXORWOWy
        .type           _Z12setup_kernelP17curandStateXORWOWy,@function
        .size           _Z12setup_kernelP17curandStateXORWOWy,(.L_x_19 - _Z12setup_kernelP17curandStateXORWOWy)
        .other          _Z12setup_kernelP17curandStateXORWOWy,@"STO_CUDA_ENTRY STV_DEFAULT"
_Z12setup_kernelP17curandStateXORWOWy:
.text._Z12setup_kernelP17curandStateXORWOWy:
[----:B------:R-:W-:Y:S01]  /*0000*/  LDC R1, c[0x0][0x37c] ;  /* 0x0000df00ff017b82 */ /* 0x000fe20000000800 */
[----:B------:R-:W0:Y:S07]  /*0010*/  S2R R13, SR_TID.X ;  /* 0x00000000000d7919 */ /* 0x000e2e0000002100 */
[----:B------:R-:W1:Y:S01]  /*0020*/  LDC.64 R2, c[0x0][0x388] ;  /* 0x0000e200ff027b82 */ /* 0x000e620000000a00 */
[----:B------:R-:W2:Y:S01]  /*0030*/  LDCU.64 UR4, c[0x0][0x358] ;  /* 0x00006b00ff0477ac */ /* 0x000ea20008000a00 */
[----:B------:R-:W-:Y:S06]  /*0040*/  BSSY.RECONVERGENT B0, `(.L_x_0) ;  /* 0x00000e5000007945 */ /* 0x000fec0003800200 */
[----:B------:R-:W0:Y:S08]  /*0050*/  S2UR UR6, SR_CTAID.X ;  /* 0x00000000000679c3 */ /* 0x000e300000002500 */
[----:B------:R-:W0:Y:S08]  /*0060*/  LDC R4, c[0x0][0x360] ;  /* 0x0000d800ff047b82 */ /* 0x000e300000000800 */
[----:B------:R-:W3:Y:S01]  /*0070*/  LDC.64 R6, c[0x0][0x380] ;  /* 0x0000e000ff067b82 */ /* 0x000ee20000000a00 */
[----:B-1----:R-:W-:-:S02]  /*0080*/  LOP3.LUT R0, R2, 0xaad26b49, RZ, 0x3c, !PT ;  /* 0xaad26b4902007812 */ /* 0x002fc400078e3cff */
[----:B------:R-:W-:-:S03]  /*0090*/  LOP3.LUT R2, R3, 0xf7dcefdd, RZ, 0x3c, !PT ;  /* 0xf7dcefdd03027812 */ /* 0x000fc600078e3cff */
[----:B------:R-:W-:Y:S02]  /*00a0*/  IMAD R0, R0, 0x4182bed5, RZ ;  /* 0x4182bed500007824 */ /* 0x000fe400078e02ff */
[----:B------:R-:W-:Y:S02]  /*00b0*/  IMAD R3, R2, -0x658354e5, RZ ;  /* 0x9a7cab1b02037824 */ /* 0x000fe400078e02ff */
[C---:B------:R-:W-:Y:S01]  /*00c0*/  VIADD R5, R0.reuse, 0x75bcd15 ;  /* 0x075bcd1500057836 */ /* 0x040fe20000000000 */
[C---:B------:R-:W-:Y:S01]  /*00d0*/  LOP3.LUT R8, R0.reuse, 0x159a55e5, RZ, 0x3c, !PT ;  /* 0x159a55e500087812 */ /* 0x040fe200078e3cff */
[----:B------:R-:W-:Y:S01]  /*00e0*/  VIADD R11, R0, 0x583f19 ;  /* 0x00583f19000b7836 */ /* 0x000fe20000000000 */
[C---:B------:R-:W-:Y:S01]  /*00f0*/  LOP3.LUT R10, R3.reuse, 0x5491333, RZ, 0x3c, !PT ;  /* 0x05491333030a7812 */ /* 0x040fe200078e3cff */
[----:B------:R-:W-:Y:S02]  /*0100*/  VIADD R9, R3, 0x1f123bb5 ;  /* 0x1f123bb503097836 */ /* 0x000fe40000000000 */
[----:B0-----:R-:W-:Y:S01]  /*0110*/  IMAD R13, R4, UR6, R13 ;  /* 0x00000006040d7c24 */ /* 0x001fe2000f8e020d */
[----:B------:R-:W-:-:S04]  /*0120*/  IADD3 R4, PT, PT, R0, 0x64f0c9, R3 ;  /* 0x0064f0c900047810 */ /* 0x000fc80007ffe003 */
[C---:B------:R-:W-:Y:S01]  /*0130*/  ISETP.NE.AND P0, PT, R13.reuse, RZ, PT ;  /* 0x000000ff0d00720c */ /* 0x040fe20003f05270 */
[----:B---3--:R-:W-:-:S05]  /*0140*/  IMAD.WIDE R6, R13, 0x30, R6 ;  /* 0x000000300d067825 */ /* 0x008fca00078e0206 */
[----:B--2---:R0:W-:Y:S04]  /*0150*/  STG.E.64 desc[UR4][R6.64], R4 ;  /* 0x0000000406007986 */ /* 0x0041e8000c101b04 */
[----:B------:R0:W-:Y:S04]  /*0160*/  STG.E.64 desc[UR4][R6.64+0x8], R8 ;  /* 0x0000080806007986 */ /* 0x0001e8000c101b04 */
[----:B------:R0:W-:Y:S01]  /*0170*/  STG.E.64 desc[UR4][R6.64+0x10], R10 ;  /* 0x0000100a06007986 */ /* 0x0001e2000c101b04 */
[----:B------:R-:W-:Y:S05]  /*0180*/  @!P0 BRA `(.L_x_1) ;  /* 0x0000000c00408947 */ /* 0x000fea0003800000 */
[----:B------:R-:W-:Y:S01]  /*0190*/  SHF.R.S32.HI R0, RZ, 0x1f, R13 ;  /* 0x0000001fff007819 */ /* 0x000fe2000001140d */
[----:B------:R-:W-:-:S07]  /*01a0*/  IMAD.MOV.U32 R12, RZ, RZ, RZ ;  /* 0x000000ffff0c7224 */ /* 0x000fce00078e00ff */
.L_x_7:
[----:B-1----:R-:W-:Y:S01]  /*01b0*/  LOP3.LUT R2, R13, 0x3, RZ, 0xc0, !PT ;  /* 0x000000030d027812 */ /* 0x002fe200078ec0ff */
[----:B------:R-:W-:Y:S03]  /*01c0*/  BSSY.RECONVERGENT B1, `(.L_x_2) ;  /* 0x00000c6000017945 */ /* 0x000fe60003800200 */
[----:B------:R-:W-:-:S04]  /*01d0*/  ISETP.NE.U32.AND P0, PT, R2, RZ, PT ;  /* 0x000000ff0200720c */ /* 0x000fc80003f05070 */
[----:B------:R-:W-:-:S13]  /*01e0*/  ISETP.NE.AND.EX P0, PT, RZ, RZ, PT, P0 ;  /* 0x000000ffff00720c */ /* 0x000fda0003f05300 */
[----:B------:R-:W-:Y:S05]  /*01f0*/  @!P0 BRA `(.L_x_3) ;  /* 0x0000000c00088947 */ /* 0x000fea0003800000 */
[----:B0-----:R-:W0:Y:S01]  /*0200*/  LDC.64 R8, c[0x4][RZ] ;  /* 0x01000000ff087b82 */ /* 0x001e220000000a00 */
[----:B------:R-:W-:Y:S02]  /*0210*/  IMAD.MOV.U32 R14, RZ, RZ, RZ ;  /* 0x000000ffff0e7224 */ /* 0x000fe400078e00ff */
[----:B0-----:R-:W-:-:S07]  /*0220*/  IMAD.WIDE.U32 R8, R12, 0xc80, R8 ;  /* 0x00000c800c087825 */ /* 0x001fce00078e0008 */
.L_x_6:
[----:B-1----:R-:W-:Y:S01]  /*0230*/  IMAD.MOV.U32 R15, RZ, RZ, RZ ;  /* 0x000000ffff0f7224 */ /* 0x002fe200078e00ff */
[----:B------:R-:W-:Y:S01]  /*0240*/  CS2R R2, SRZ ;  /* 0x0000000000027805 */ /* 0x000fe2000001ff00 */
[----:B------:R-:W-:Y:S01]  /*0250*/  IMAD.MOV.U32 R17, RZ, RZ, RZ ;  /* 0x000000ffff117224 */ /* 0x000fe200078e00ff */
[----:B------:R-:W-:-:S07]  /*0260*/  CS2R R4, SRZ ;  /* 0x0000000000047805 */ /* 0x000fce000001ff00 */
.L_x_5:
[----:B------:R-:W-:-:S05]  /*0270*/  IMAD.WIDE.U32 R10, R17, 0x4, R6 ;  /* 0x00000004110a7825 */ /* 0x000fca00078e0006 */
[----:B------:R0:W5:Y:S01]  /*0280*/  LDG.E R16, desc[UR4][R10.64+0x4] ;  /* 0x000004040a107981 */ /* 0x000162000c1e1900 */
[----:B------:R-:W-:-:S07]  /*0290*/  IMAD.MOV.U32 R19, RZ, RZ, RZ ;  /* 0x000000ffff137224 */ /* 0x000fce00078e00ff */
.L_x_4:
[----:B-----5:R-:W-:Y:S01]  /*02a0*/  SHF.R.U32.HI R24, RZ, R19, R16 ;  /* 0x00000013ff187219 */ /* 0x020fe20000011610 */
[----:B0-----:R-:W-:-:S03]  /*02b0*/  IMAD.SHL.U32 R10, R17, 0x20, RZ ;  /* 0x00000020110a7824 */ /* 0x001fc600078e00ff */
[----:B------:R-:W-:Y:S01]  /*02c0*/  LOP3.LUT R11, R24, 0x1, RZ, 0xc0, !PT ;  /* 0x00000001180b7812 */ /* 0x000fe200078ec0ff */
[----:B------:R-:W-:-:S03]  /*02d0*/  IMAD.IADD R10, R10, 0x1, R19 ;  /* 0x000000010a0a7824 */ /* 0x000fc600078e0213 */
[----:B------:R-:W-:Y:S01]  /*02e0*/  ISETP.NE.U32.AND P0, PT, R11, 0x1, PT ;  /* 0x000000010b00780c */ /* 0x000fe20003f05070 */
[----:B------:R-:W-:-:S03]  /*02f0*/  IMAD R11, R10, 0x5, RZ ;  /* 0x000000050a0b7824 */ /* 0x000fc600078e02ff */
[----:B------:R-:W-:Y:S01]  /*0300*/  R2P PR, R24, 0x7e ;  /* 0x0000007e18007804 */ /* 0x000fe20000000000 */
[----:B------:R-:W-:-:S08]  /*0310*/  IMAD.WIDE.U32 R10, R11, 0x4, R8 ;  /* 0x000000040b0a7825 */ /* 0x000fd000078e0008 */
[----:B------:R-:W2:Y:S04]  /*0320*/  @!P0 LDG.E R18, desc[UR4][R10.64] ;  /* 0x000000040a128981 */ /* 0x000ea8000c1e1900 */
[----:B------:R-:W3:Y:S04]  /*0330*/  @!P0 LDG.E R20, desc[UR4][R10.64+0x10] ;  /* 0x000010040a148981 */ /* 0x000ee8000c1e1900 */
[----:B------:R-:W4:Y:S04]  /*0340*/  @P1 LDG.E R22, desc[UR4][R10.64+0x14] ;  /* 0x000014040a161981 */ /* 0x000f28000c1e1900 */
[----:B------:R-:W4:Y:S04]  /*0350*/  @P2 LDG.E R26, desc[UR4][R10.64+0x28] ;  /* 0x000028040a1a2981 */ /* 0x000f28000c1e1900 */
[----:B------:R-:W4:Y:S04]  /*0360*/  @!P0 LDG.E R21, desc[UR4][R10.64+0x4] ;  /* 0x000004040a158981 */ /* 0x000f28000c1e1900 */
[----:B------:R-:W4:Y:S04]  /*0370*/  @!P0 LDG.E R23, desc[UR4][R10.64+0xc] ;  /* 0x00000c040a178981 */ /* 0x000f28000c1e1900 */
[----:B------:R-:W4:Y:S04]  /*0380*/  @P1 LDG.E R25, desc[UR4][R10.64+0x18] ;  /* 0x000018040a191981 */ /* 0x000f28000c1e1900 */
[----:B------:R-:W4:Y:S04]  /*0390*/  @P3 LDG.E R28, desc[UR4][R10.64+0x3c] ;  /* 0x00003c040a1c3981 */ /* 0x000f28000c1e1900 */
[----:B------:R-:W4:Y:S01]  /*03a0*/  @P6 LDG.E R27, desc[UR4][R10.64+0x7c] ;  /* 0x00007c040a1b6981 */ /* 0x000f22000c1e1900 */
[----:B--2---:R-:W-:-:S03]  /*03b0*/  @!P0 LOP3.LUT R15, R15, R18, RZ, 0x3c, !PT ;  /* 0x000000120f0f8212 */ /* 0x004fc600078e3cff */
[----:B------:R-:W2:Y:S01]  /*03c0*/  @!P0 LDG.E R18, desc[UR4][R10.64+0x8] ;  /* 0x000008040a128981 */ /* 0x000ea2000c1e1900 */
[----:B---3--:R-:W-:-:S03]  /*03d0*/  @!P0 LOP3.LUT R3, R3, R20, RZ, 0x3c, !PT ;  /* 0x0000001403038212 */ /* 0x008fc600078e3cff */
[----:B------:R-:W3:Y:S01]  /*03e0*/  @P1 LDG.E R20, desc[UR4][R10.64+0x24] ;  /* 0x000024040a141981 */ /* 0x000ee2000c1e1900 */
[----:B----4-:R-:W-:-:S03]  /*03f0*/  @P1 LOP3.LUT R15, R15, R22, RZ, 0x3c, !PT ;  /* 0x000000160f0f1212 */ /* 0x010fc600078e3cff */
[----:B------:R-:W4:Y:S01]  /*0400*/  @P2 LDG.E R22, desc[UR4][R10.64+0x38] ;  /* 0x000038040a162981 */ /* 0x000f22000c1e1900 */
[----:B------:R-:W-:-:S03]  /*0410*/  @P2 LOP3.LUT R15, R15, R26, RZ, 0x3c, !PT ;  /* 0x0000001a0f0f2212 */ /* 0x000fc600078e3cff */
[----:B------:R-:W4:Y:S01]  /*0420*/  @P4 LDG.E R26, desc[UR4][R10.64+0x50] ;  /* 0x000050040a1a4981 */ /* 0x000f22000c1e1900 */
[----:B------:R-:W-:-:S03]  /*0430*/  @!P0 LOP3.LUT R4, R4, R21, RZ, 0x3c, !PT ;  /* 0x0000001504048212 */ /* 0x000fc600078e3cff */
[----:B------:R-:W4:Y:S01]  /*0440*/  @P1 LDG.E R21, desc[UR4][R10.64+0x20] ;  /* 0x000020040a151981 */ /* 0x000f22000c1e1900 */
[----:B------:R-:W-:-:S03]  /*0450*/  @!P0 LOP3.LUT R2, R2, R23, RZ, 0x3c, !PT ;  /* 0x0000001702028212 */ /* 0x000fc600078e3cff */
[----:B------:R-:W4:Y:S01]  /*0460*/  @P2 LDG.E R23, desc[UR4][R10.64+0x2c] ;  /* 0x00002c040a172981 */ /* 0x000f22000c1e1900 */
[----:B------:R-:W-:-:S03]  /*0470*/  @P1 LOP3.LUT R4, R4, R25, RZ, 0x3c, !PT ;  /* 0x0000001904041212 */ /* 0x000fc600078e3cff */
[----:B------:R-:W4:Y:S01]  /*0480*/  @P2 LDG.E R25, desc[UR4][R10.64+0x34] ;  /* 0x000034040a192981 */ /* 0x000f22000c1e1900 */
[----:B--2---:R-:W-:-:S03]  /*0490*/  @!P0 LOP3.LUT R5, R5, R18, RZ, 0x3c, !PT ;  /* 0x0000001205058212 */ /* 0x004fc600078e3cff */
[----:B------:R-:W2:Y:S01]  /*04a0*/  @P1 LDG.E R18, desc[UR4][R10.64+0x1c] ;  /* 0x00001c040a121981 */ /* 0x000ea2000c1e1900 */
[----:B---3--:R-:W-:-:S03]  /*04b0*/  @P1 LOP3.LUT R3, R3, R20, RZ, 0x3c, !PT ;  /* 0x0000001403031212 */ /* 0x008fc600078e3cff */
[----:B------:R-:W3:Y:S01]  /*04c0*/  @P2 LDG.E R20, desc[UR4][R10.64+0x30] ;  /* 0x000030040a142981 */ /* 0x000ee2000c1e1900 */
[----:B----4-:R-:W-:-:S03]  /*04d0*/  @P2 LOP3.LUT R3, R3, R22, RZ, 0x3c, !PT ;  /* 0x0000001603032212 */ /* 0x010fc600078e3cff */
[----:B------:R-:W4:Y:S01]  /*04e0*/  @P3 LDG.E R22, desc[UR4][R10.64+0x4c] ;  /* 0x00004c040a163981 */ /* 0x000f22000c1e1900 */
[----:B------:R-:W-:-:S04]  /*04f0*/  @P3 LOP3.LUT R15, R15, R28, RZ, 0x3c, !PT ;  /* 0x0000001c0f0f3212 */ /* 0x000fc800078e3cff */
[----:B------:R-:W-:Y:S02]  /*0500*/  @P4 LOP3.LUT R15, R15, R26, RZ, 0x3c, !PT ;  /* 0x0000001a0f0f4212 */ /* 0x000fe400078e3cff */
[----:B------:R-:W-:Y:S01]  /*0510*/  @P1 LOP3.LUT R2, R2, R21, RZ, 0x3c, !PT ;  /* 0x0000001502021212 */ /* 0x000fe200078e3cff */
[----:B------:R-:W4:Y:S04]  /*0520*/  @P5 LDG.E R26, desc[UR4][R10.64+0x64] ;  /* 0x000064040a1a5981 */ /* 0x000f28000c1e1900 */
[----:B------:R-:W4:Y:S01]  /*0530*/  @P3 LDG.E R21, desc[UR4][R10.64+0x40] ;  /* 0x000040040a153981 */ /* 0x000f22000c1e1900 */
[----:B------:R-:W-:Y:S02]  /*0540*/  @P2 LOP3.LUT R4, R4, R23, RZ, 0x3c, !PT ;  /* 0x0000001704042212 */ /* 0x000fe400078e3cff */
[----:B------:R-:W-:Y:S01]  /*0550*/  @P2 LOP3.LUT R2, R2, R25, RZ, 0x3c, !PT ;  /* 0x0000001902022212 */ /* 0x000fe200078e3cff */
[----:B------:R-:W4:Y:S04]  /*0560*/  @P3 LDG.E R23, desc[UR4][R10.64+0x48] ;  /* 0x000048040a173981 */ /* 0x000f28000c1e1900 */
[----:B------:R-:W4:Y:S01]  /*0570*/  @P4 LDG.E R25, desc[UR4][R10.64+0x54] ;  /* 0x000054040a194981 */ /* 0x000f22000c1e1900 */
[----:B--2---:R-:W-:-:S03]  /*0580*/  @P1 LOP3.LUT R5, R5, R18, RZ, 0x3c, !PT ;  /* 0x0000001205051212 */ /* 0x004fc600078e3cff */
[----:B------:R-:W2:Y:S01]  /*0590*/  @P3 LDG.E R18, desc[UR4][R10.64+0x44] ;  /* 0x000044040a123981 */ /* 0x000ea2000c1e1900 */
[----:B---3--:R-:W-:-:S03]  /*05a0*/  @P2 LOP3.LUT R5, R5, R20, RZ, 0x3c, !PT ;  /* 0x0000001405052212 */ /* 0x008fc600078e3cff */
[----:B------:R-:W3:Y:S01]  /*05b0*/  @P4 LDG.E R20, desc[UR4][R10.64+0x58] ;  /* 0x000058040a144981 */ /* 0x000ee2000c1e1900 */
[----:B----4-:R-:W-:-:S03]  /*05c0*/  @P3 LOP3.LUT R3, R3, R22, RZ, 0x3c, !PT ;  /* 0x0000001603033212 */ /* 0x010fc600078e3cff */
[----:B------:R-:W4:Y:S01]  /*05d0*/  @P4 LDG.E R22, desc[UR4][R10.64+0x60] ;  /* 0x000060040a164981 */ /* 0x000f22000c1e1900 */
[----:B------:R-:W-:Y:S02]  /*05e0*/  LOP3.LUT P0, RZ, R24, 0x80, RZ, 0xc0, !PT ;  /* 0x0000008018ff7812 */ /* 0x000fe4000780c0ff */
[----:B------:R-:W-:Y:S02]  /*05f0*/  @P5 LOP3.LUT R15, R15, R26, RZ, 0x3c, !PT ;  /* 0x0000001a0f0f5212 */ /* 0x000fe400078e3cff */
[----:B------:R-:W4:Y:S01]  /*0600*/  @P6 LDG.E R26, desc[UR4][R10.64+0x78] ;  /* 0x000078040a1a6981 */ /* 0x000f22000c1e1900 */
[----:B------:R-:W-:-:S03]  /*0610*/  @P3 LOP3.LUT R4, R4, R21, RZ, 0x3c, !PT ;  /* 0x0000001504043212 */ /* 0x000fc600078e3cff */
[----:B------:R-:W4:Y:S01]  /*0620*/  @P4 LDG.E R21, desc[UR4][R10.64+0x5c] ;  /* 0x00005c040a154981 */ /* 0x000f22000c1e1900 */
[----:B------:R-:W-:-:S03]  /*0630*/  @P3 LOP3.LUT R2, R2, R23, RZ, 0x3c, !PT ;  /* 0x0000001702023212 */ /* 0x000fc600078e3cff */
[----:B------:R-:W4:Y:S01]  /*0640*/  @P5 LDG.E R23, desc[UR4][R10.64+0x68] ;  /* 0x000068040a175981 */ /* 0x000f22000c1e1900 */
[----:B------:R-:W-:-:S03]  /*0650*/  @P4 LOP3.LUT R4, R4, R25, RZ, 0x3c, !PT ;  /* 0x0000001904044212 */ /* 0x000fc600078e3cff */
[----:B------:R-:W4:Y:S01]  /*0660*/  @P5 LDG.E R25, desc[UR4][R10.64+0x70] ;  /* 0x000070040a195981 */ /* 0x000f22000c1e1900 */
[----:B--2---:R-:W-:-:S03]  /*0670*/  @P3 LOP3.LUT R5, R5, R18, RZ, 0x3c, !PT ;  /* 0x0000001205053212 */ /* 0x004fc600078e3cff */
[----:B------:R-:W2:Y:S01]  /*0680*/  @P5 LDG.E R18, desc[UR4][R10.64+0x6c] ;  /* 0x00006c040a125981 */ /* 0x000ea2000c1e1900 */
[----:B---3--:R-:W-:-:S03]  /*0690*/  @P4 LOP3.LUT R5, R5, R20, RZ, 0x3c, !PT ;  /* 0x0000001405054212 */ /* 0x008fc600078e3cff */
[----:B------:R-:W3:Y:S01]  /*06a0*/  @P5 LDG.E R20, desc[UR4][R10.64+0x74] ;  /* 0x000074040a145981 */ /* 0x000ee2000c1e1900 */
[----:B----4-:R-:W-:-:S03]  /*06b0*/  @P4 LOP3.LUT R3, R3, R22, RZ, 0x3c, !PT ;  /* 0x0000001603034212 */ /* 0x010fc600078e3cff */
[----:B------:R-:W4:Y:S01]  /*06c0*/  @P0 LDG.E R22, desc[UR4][R10.64+0x8c] ;  /* 0x00008c040a160981 */ /* 0x000f22000c1e1900 */
[----:B------:R-:W-:-:S03]  /*06d0*/  @P6 LOP3.LUT R15, R15, R26, RZ, 0x3c, !PT ;  /* 0x0000001a0f0f6212 */ /* 0x000fc600078e3cff */
        /* <DEDUP_REMOVED lines=13> */
[----:B------:R-:W-:Y:S02]  /*07b0*/  @P6 LOP3.LUT R4, R4, R27, RZ, 0x3c, !PT ;  /* 0x0000001b04046212 */ /* 0x000fe400078e3cff */
[----:B------:R-:W-:Y:S02]  /*07c0*/  @P6 LOP3.LUT R2, R2, R21, RZ, 0x3c, !PT ;  /* 0x0000001502026212 */ /* 0x000fe400078e3cff */
[----:B------:R-:W-:Y:S02]  /*07d0*/  @P0 LOP3.LUT R4, R4, R23, RZ, 0x3c, !PT ;  /* 0x0000001704040212 */ /* 0x000fe400078e3cff */
[----:B------:R-:W-:Y:S02]  /*07e0*/  @P0 LOP3.LUT R2, R2, R25, RZ, 0x3c, !PT ;  /* 0x0000001902020212 */ /* 0x000fe400078e3cff */
[----:B--2---:R-:W-:Y:S02]  /*07f0*/  @P6 LOP3.LUT R5, R5, R18, RZ, 0x3c, !PT ;  /* 0x0000001205056212 */ /* 0x004fe400078e3cff */
[----:B---3--:R-:W-:-:S02]  /*0800*/  @P6 LOP3.LUT R3, R3, R20, RZ, 0x3c, !PT ;  /* 0x0000001403036212 */ /* 0x008fc400078e3cff */
[----:B----4-:R-:W-:Y:S02]  /*0810*/  @P0 LOP3.LUT R5, R5, R22, RZ, 0x3c, !PT ;  /* 0x0000001605050212 */ /* 0x010fe400078e3cff */
[----:B------:R-:W-:Y:S02]  /*0820*/  @P0 LOP3.LUT R3, R3, R26, RZ, 0x3c, !PT ;  /* 0x0000001a03030212 */ /* 0x000fe400078e3cff */
[----:B------:R-:W-:-:S13]  /*0830*/  R2P PR, R24.B1, 0x7f ;  /* 0x0000007f18007804 */ /* 0x000fda0000001000 */
[----:B------:R-:W2:Y:S04]  /*0840*/  @P0 LDG.E R18, desc[UR4][R10.64+0xa0] ;  /* 0x0000a0040a120981 */ /* 0x000ea8000c1e1900 */
[----:B------:R-:W3:Y:S04]  /*0850*/  @P1 LDG.E R22, desc[UR4][R10.64+0xb4] ;  /* 0x0000b4040a161981 */ /* 0x000ee8000c1e1900 */
[----:B------:R-:W4:Y:S04]  /*0860*/  @P2 LDG.E R26, desc[UR4][R10.64+0xc8] ;  /* 0x0000c8040a1a2981 */ /* 0x000f28000c1e1900 */
[----:B------:R-:W4:Y:S04]  /*0870*/  @P3 LDG.E R28, desc[UR4][R10.64+0xdc] ;  /* 0x0000dc040a1c3981 */ /* 0x000f28000c1e1900 */
[----:B------:R-:W4:Y:S04]  /*0880*/  @P0 LDG.E R23, desc[UR4][R10.64+0xa4] ;  /* 0x0000a4040a170981 */ /* 0x000f28000c1e1900 */
[----:B------:R-:W4:Y:S04]  /*0890*/  @P0 LDG.E R20, desc[UR4][R10.64+0xa8] ;  /* 0x0000a8040a140981 */ /* 0x000f28000c1e1900 */
[----:B------:R-:W4:Y:S04]  /*08a0*/  @P4 LDG.E R25, desc[UR4][R10.64+0xf0] ;  /* 0x0000f0040a194981 */ /* 0x000f28000c1e1900 */
        /* <DEDUP_REMOVED lines=21> */
[----:B------:R-:W-:Y:S02]  /*0a00*/  LOP3.LUT P0, RZ, R24, 0x8000, RZ, 0xc0, !PT ;  /* 0x0000800018ff7812 */ /* 0x000fe4000780c0ff */
[----:B----4-:R-:W-:Y:S01]  /*0a10*/  @P5 LOP3.LUT R15, R15, R26, RZ, 0x3c, !PT ;  /* 0x0000001a0f0f5212 */ /* 0x010fe200078e3cff */
[----:B------:R-:W4:Y:S04]  /*0a20*/  @P3 LDG.E R24, desc[UR4][R10.64+0xe4] ;  /* 0x0000e4040a183981 */ /* 0x000f28000c1e1900 */
[----:B------:R-:W2:Y:S01]  /*0a30*/  @P6 LDG.E R26, desc[UR4][R10.64+0x118] ;  /* 0x000118040a1a6981 */ /* 0x000ea2000c1e1900 */
        /* <DEDUP_REMOVED lines=8> */
[----:B---3--:R-:W-:-:S03]  /*0ac0*/  @P2 LOP3.LUT R3, R3, R22, RZ, 0x3c, !PT ;  /* 0x0000001603032212 */ /* 0x008fc600078e3cff */
[----:B------:R-:W3:Y:S01]  /*0ad0*/  @P4 LDG.E R22, desc[UR4][R10.64+0x100] ;  /* 0x000100040a164981 */ /* 0x000ee2000c1e1900 */
[----:B--2---:R-:W-:-:S03]  /*0ae0*/  @P6 LOP3.LUT R15, R15, R26, RZ, 0x3c, !PT ;  /* 0x0000001a0f0f6212 */ /* 0x004fc600078e3cff */
[----:B------:R-:W2:Y:S01]  /*0af0*/  @P0 LDG.E R26, desc[UR4][R10.64+0x12c] ;  /* 0x00012c040a1a0981 */ /* 0x000ea2000c1e1900 */
[----:B----4-:R-:W-:-:S03]  /*0b00*/  @P2 LOP3.LUT R2, R2, R23, RZ, 0x3c, !PT ;  /* 0x0000001702022212 */ /* 0x010fc600078e3cff */
[----:B------:R-:W4:Y:S01]  /*0b10*/  @P4 LDG.E R23, desc[UR4][R10.64+0xfc] ;  /* 0x0000fc040a174981 */ /* 0x000f22000c1e1900 */
[----:B------:R-:W-:-:S03]  /*0b20*/  @P2 LOP3.LUT R5, R5, R20, RZ, 0x3c, !PT ;  /* 0x0000001405052212 */ /* 0x000fc600078e3cff */
[----:B------:R-:W4:Y:S01]  /*0b30*/  @P4 LDG.E R20, desc[UR4][R10.64+0xf8] ;  /* 0x0000f8040a144981 */ /* 0x000f22000c1e1900 */
[----:B------:R-:W-:Y:S02]  /*0b40*/  @P3 LOP3.LUT R2, R2, R27, RZ, 0x3c, !PT ;  /* 0x0000001b02023212 */ /* 0x000fe400078e3cff */
[----:B------:R-:W-:Y:S01]  /*0b50*/  @P3 LOP3.LUT R4, R4, R25, RZ, 0x3c, !PT ;  /* 0x0000001904043212 */ /* 0x000fe200078e3cff */
[----:B------:R-:W4:Y:S01]  /*0b60*/  @P5 LDG.E R27, desc[UR4][R10.64+0x110] ;  /* 0x000110040a1b5981 */ /* 0x000f22000c1e1900 */
[----:B------:R-:W-:-:S03]  /*0b70*/  @P3 LOP3.LUT R5, R5, R24, RZ, 0x3c, !PT ;  /* 0x0000001805053212 */ /* 0x000fc600078e3cff */
[----:B------:R-:W4:Y:S04]  /*0b80*/  @P5 LDG.E R25, desc[UR4][R10.64+0x108] ;  /* 0x000108040a195981 */ /* 0x000f28000c1e1900 */
        /* <DEDUP_REMOVED lines=19> */
[----:B------:R-:W-:-:S05]  /*0cc0*/  VIADD R19, R19, 0x10 ;  /* 0x0000001013137836 */ /* 0x000fca0000000000 */
[----:B------:R-:W-:Y:S02]  /*0cd0*/  ISETP.NE.AND P1, PT, R19, 0x20, PT ;  /* 0x000000201300780c */ /* 0x000fe40003f25270 */
[----:B------:R-:W-:Y:S02]  /*0ce0*/  @P5 LOP3.LUT R3, R3, R18, RZ, 0x3c, !PT ;  /* 0x0000001203035212 */ /* 0x000fe400078e3cff */
[----:B------:R-:W-:Y:S02]  /*0cf0*/  @P6 LOP3.LUT R4, R4, R21, RZ, 0x3c, !PT ;  /* 0x0000001504046212 */ /* 0x000fe400078e3cff */
[----:B---3--:R-:W-:-:S04]  /*0d00*/  @P6 LOP3.LUT R3, R3, R22, RZ, 0x3c, !PT ;  /* 0x0000001603036212 */ /* 0x008fc800078e3cff */
[----:B--2---:R-:W-:Y:S02]  /*0d10*/  @P0 LOP3.LUT R3, R3, R26, RZ, 0x3c, !PT ;  /* 0x0000001a03030212 */ /* 0x004fe400078e3cff */
[----:B----4-:R-:W-:Y:S02]  /*0d20*/  @P6 LOP3.LUT R2, R2, R23, RZ, 0x3c, !PT ;  /* 0x0000001702026212 */ /* 0x010fe400078e3cff */
[----:B------:R-:W-:Y:S02]  /*0d30*/  @P6 LOP3.LUT R5, R5, R20, RZ, 0x3c, !PT ;  /* 0x0000001405056212 */ /* 0x000fe400078e3cff */
[----:B------:R-:W-:Y:S02]  /*0d40*/  @P0 LOP3.LUT R2, R2, R27, RZ, 0x3c, !PT ;  /* 0x0000001b02020212 */ /* 0x000fe400078e3cff */
[----:B------:R-:W-:Y:S02]  /*0d50*/  @P0 LOP3.LUT R4, R4, R25, RZ, 0x3c, !PT ;  /* 0x0000001904040212 */ /* 0x000fe400078e3cff */
[----:B------:R-:W-:Y:S01]  /*0d60*/  @P0 LOP3.LUT R5, R5, R24, RZ, 0x3c, !PT ;  /* 0x0000001805050212 */ /* 0x000fe200078e3cff */
[----:B------:R-:W-:Y:S06]  /*0d70*/  @P1 BRA `(.L_x_4) ;  /* 0xfffffff400481947 */ /* 0x000fec000383ffff */
[----:B------:R-:W-:-:S05]  /*0d80*/  VIADD R17, R17, 0x1 ;  /* 0x0000000111117836 */ /* 0x000fca0000000000 */
[----:B------:R-:W-:-:S13]  /*0d90*/  ISETP.NE.AND P0, PT, R17, 0x5, PT ;  /* 0x000000051100780c */ /* 0x000fda0003f05270 */
[----:B------:R-:W-:Y:S05]  /*0da0*/  @P0 BRA `(.L_x_5) ;  /* 0xfffffff400300947 */ /* 0x000fea000383ffff */
[----:B------:R1:W-:Y:S01]  /*0db0*/  STG.E.64 desc[UR4][R6.64+0x8], R4 ;  /* 0x0000080406007986 */ /* 0x0003e2000c101b04 */
[----:B------:R-:W-:Y:S01]  /*0dc0*/  VIADD R14, R14, 0x1 ;  /* 0x000000010e0e7836 */ /* 0x000fe20000000000 */
[----:B------:R-:W-:Y:S02]  /*0dd0*/  LOP3.LUT R11, R13, 0x3, RZ, 0xc0, !PT ;  /* 0x000000030d0b7812 */ /* 0x000fe400078ec0ff */
[----:B------:R1:W-:Y:S02]  /*0de0*/  STG.E.64 desc[UR4][R6.64+0x10], R2 ;  /* 0x0000100206007986 */ /* 0x0003e4000c101b04 */
[----:B------:R-:W-:Y:S02]  /*0df0*/  ISETP.GE.U32.AND P0, PT, R14, R11, PT ;  /* 0x0000000b0e00720c */ /* 0x000fe40003f06070 */
[----:B------:R1:W-:Y:S11]  /*0e00*/  STG.E desc[UR4][R6.64+0x4], R15 ;  /* 0x0000040f06007986 */ /* 0x0003f6000c101904 */
[----:B------:R-:W-:Y:S05]  /*0e10*/  @!P0 BRA `(.L_x_6) ;  /* 0xfffffff400048947 */ /* 0x000fea000383ffff */
.L_x_3:
[----:B------:R-:W-:Y:S05]  /*0e20*/  BSYNC.RECONVERGENT B1 ;  /* 0x0000000000017941 */ /* 0x000fea0003800200 */
.L_x_2:
[C---:B------:R-:W-:Y:S01]  /*0e30*/  ISETP.GT.U32.AND P0, PT, R13.reuse, 0x3, PT ;  /* 0x000000030d00780c */ /* 0x040fe20003f04070 */
[----:B------:R-:W-:Y:S01]  /*0e40*/  VIADD R12, R12, 0x1 ;  /* 0x000000010c0c7836 */ /* 0x000fe20000000000 */
[--C-:B------:R-:W-:Y:S02]  /*0e50*/  SHF.R.U64 R13, R13, 0x2, R0.reuse ;  /* 0x000000020d0d7819 */ /* 0x100fe40000001200 */
[----:B------:R-:W-:Y:S02]  /*0e60*/  ISETP.GT.U32.AND.EX P0, PT, R0, RZ, PT, P0 ;  /* 0x000000ff0000720c */ /* 0x000fe40003f04100 */
[----:B------:R-:W-:-:S11]  /*0e70*/  SHF.R.U32.HI R0, RZ, 0x2, R0 ;  /* 0x00000002ff007819 */ /* 0x000fd60000011600 */
[----:B------:R-:W-:Y:S05]  /*0e80*/  @P0 BRA `(.L_x_7) ;  /* 0xfffffff000c80947 */ /* 0x000fea000383ffff */
.L_x_1:
[----:B------:R-:W-:Y:S05]  /*0e90*/  BSYNC.RECONVERGENT B0 ;  /* 0x0000000000007941 */ /* 0x000fea0003800200 */
.L_x_0:
[----:B------:R-:W-:Y:S04]  /*0ea0*/  STG.E.64 desc[UR4][R6.64+0x18], RZ ;  /* 0x000018ff06007986 */ /* 0x000fe8000c101b04 */
[----:B------:R-:W-:Y:S04]  /*0eb0*/  STG.E desc[UR4][R6.64+0x20], RZ ;  /* 0x000020ff06007986 */ /* 0x000fe8000c101904 */
[----:B------:R-:W-:Y:S01]  /*0ec0*/  STG.E.64 desc[UR4][R6.64+0x28], RZ ;  /* 0x000028ff06007986 */ /* 0x000fe2000c101b04 */
[----:B------:R-:W-:Y:S05]  /*0ed0*/  EXIT ;  /* 0x000000000000794d */ /* 0x000fea0003800000 */
.L_x_8:
[----:B------:R-:W-:-:S00]  /*0ee0*/  BRA `(.L_x_8) ;  /* 0xfffffffc00fc7947 */ /* 0x000fc0000383ffff */
[----:B------:R-:W-:-:S00]  /*0ef0*/  NOP ;  /* 0x0000000000007918 */ /* 0x000fc00000000000 */
        /* <DEDUP_REMOVED lines=8> */
.L_x_19:


//--------------------- .text._Z14monte_carlo_piPiP17curandStateXORWOW --------------------------
	.section	.text._Z14monte_carlo_piPiP17curandStateXORWOW,"ax",@progbits
	.align	128
        .global         _Z14monte_carlo_piPiP17curandStateXORWOW
        .type           _Z14monte_carlo_piPiP17curandStateXORWOW,@function
        .size           _Z14monte_carlo_piPiP17curandStateXORWOW,(.L_x_20 - _Z14monte_carlo_piPiP17curandStateXORWOW)
        .other          _Z14monte_carlo_piPiP17curandStateXORWOW,@"STO_CUDA_ENTRY STV_DEFAULT"
_Z14monte_carlo_piPiP17curandStateXORWOW:
.text._Z14monte_carlo_piPiP17curandStateXORWOW:
[----:B------:R-:W-:Y:S01]  /*0000*/  LDC R1, c[0x0][0x37c] ;  /* 0x0000df00ff017b82 */ /* 0x000fe20000000800 */
[----:B------:R-:W0:Y:S07]  /*0010*/  S2R R15, SR_TID.X ;  /* 0x00000000000f7919 */ /* 0x000e2e0000002100 */
[----:B------:R-:W0:Y:S01]  /*0020*/  S2UR UR4, SR_CTAID.X ;  /* 0x00000000000479c3 */ /* 0x000e220000002500 */
[----:B------:R-:W1:Y:S07]  /*0030*/  LDCU.64 UR6, c[0x0][0x358] ;  /* 0x00006b00ff0677ac */ /* 0x000e6e0008000a00 */
[----:B------:R-:W0:Y:S02]  /*0040*/  LDC R0, c[0x0][0x360] ;  /* 0x0000d800ff007b82 */ /* 0x000e240000000800 */
[----:B0-----:R-:W-:Y:S01]  /*0050*/  IMAD R15, R0, UR4, R15 ;  /* 0x00000004000f7c24 */ /* 0x001fe2000f8e020f */
[----:B------:R-:W-:-:S05]  /*0060*/  CS2R R2, SR_CLOCKLO ;  /* 0x0000000000027805 */ /* 0x000fca0000015000 */
[----:B------:R-:W0:Y:S01]  /*0070*/  LDC.64 R10, c[0x0][0x388] ;  /* 0x0000e200ff0a7b82 */ /* 0x000e220000000a00 */
[----:B------:R-:W-:Y:S01]  /*0080*/  LOP3.LUT R0, R2, 0xaad26b49, RZ, 0x3c, !PT ;  /* 0xaad26b4902007812 */ /* 0x000fe200078e3cff */
[----:B------:R-:W-:Y:S01]  /*0090*/  BSSY.RECONVERGENT B0, `(.L_x_9) ;  /* 0x00000e0000007945 */ /* 0x000fe20003800200 */
[----:B------:R-:W-:Y:S02]  /*00a0*/  LOP3.LUT R2, R3, 0xf7dcefdd, RZ, 0x3c, !PT ;  /* 0xf7dcefdd03027812 */ /* 0x000fe400078e3cff */
[----:B------:R-:W-:Y:S01]  /*00b0*/  ISETP.NE.AND P0, PT, R15, RZ, PT ;  /* 0x000000ff0f00720c */ /* 0x000fe20003f05270 */
[----:B------:R-:W-:Y:S02]  /*00c0*/  IMAD R7, R0, 0x4182bed5, RZ ;  /* 0x4182bed500077824 */ /* 0x000fe400078e02ff */
[----:B------:R-:W-:Y:S02]  /*00d0*/  IMAD R2, R2, -0x658354e5, RZ ;  /* 0x9a7cab1b02027824 */ /* 0x000fe400078e02ff */
[C---:B------:R-:W-:Y:S01]  /*00e0*/  VIADD R5, R7.reuse, 0x75bcd15 ;  /* 0x075bcd1507057836 */ /* 0x040fe20000000000 */
[C---:B------:R-:W-:Y:S01]  /*00f0*/  LOP3.LUT R8, R7.reuse, 0x159a55e5, RZ, 0x3c, !PT ;  /* 0x159a55e507087812 */ /* 0x040fe200078e3cff */
[----:B------:R-:W-:Y:S01]  /*0100*/  IMAD.IADD R0, R7, 0x1, R2 ;  /* 0x0000000107007824 */ /* 0x000fe200078e0202 */
[C---:B------:R-:W-:Y:S01]  /*0110*/  LOP3.LUT R6, R2.reuse, 0x5491333, RZ, 0x3c, !PT ;  /* 0x0549133302067812 */ /* 0x040fe200078e3cff */
[----:B------:R-:W-:-:S02]  /*0120*/  VIADD R9, R2, 0x1f123bb5 ;  /* 0x1f123bb502097836 */ /* 0x000fc40000000000 */
[----:B------:R-:W-:Y:S02]  /*0130*/  VIADD R7, R7, 0x583f19 ;  /* 0x00583f1907077836 */ /* 0x000fe40000000000 */
[----:B------:R-:W-:Y:S02]  /*0140*/  VIADD R4, R0, 0x64f0c9 ;  /* 0x0064f0c900047836 */ /* 0x000fe40000000000 */
[----:B0-----:R-:W-:-:S05]  /*0150*/  IMAD.WIDE R10, R15, 0x30, R10 ;  /* 0x000000300f0a7825 */ /* 0x001fca00078e020a */
[----:B-1----:R0:W-:Y:S04]  /*0160*/  STG.E.64 desc[UR6][R10.64+0x8], R8 ;  /* 0x000008080a007986 */ /* 0x0021e8000c101b06 */
[----:B------:R0:W-:Y:S04]  /*0170*/  STG.E.64 desc[UR6][R10.64+0x10], R6 ;  /* 0x000010060a007986 */ /* 0x0001e8000c101b06 */
[----:B------:R0:W-:Y:S01]  /*0180*/  STG.E.64 desc[UR6][R10.64], R4 ;  /* 0x000000040a007986 */ /* 0x0001e2000c101b06 */
[----:B------:R-:W-:Y:S05]  /*0190*/  @!P0 BRA `(.L_x_10) ;  /* 0x0000000c003c8947 */ /* 0x000fea0003800000 */
[----:B0-----:R-:W-:Y:S01]  /*01a0*/  SHF.R.S32.HI R4, RZ, 0x1f, R15 ;  /* 0x0000001fff047819 */ /* 0x001fe2000001140f */
[----:B------:R-:W-:-:S07]  /*01b0*/  IMAD.MOV.U32 R14, RZ, RZ, RZ ;  /* 0x000000ffff0e7224 */ /* 0x000fce00078e00ff */
.L_x_16:
[----:B------:R-:W-:Y:S01]  /*01c0*/  LOP3.LUT R16, R15, 0x3, RZ, 0xc0, !PT ;  /* 0x000000030f107812 */ /* 0x000fe200078ec0ff */
[----:B------:R-:W-:Y:S03]  /*01d0*/  BSSY.RECONVERGENT B1, `(.L_x_11) ;  /* 0x00000c5000017945 */ /* 0x000fe60003800200 */
[----:B------:R-:W-:-:S04]  /*01e0*/  ISETP.NE.U32.AND P0, PT, R16, RZ, PT ;  /* 0x000000ff1000720c */ /* 0x000fc80003f05070 */
[----:B------:R-:W-:-:S13]  /*01f0*/  ISETP.NE.AND.EX P0, PT, RZ, RZ, PT, P0 ;  /* 0x000000ffff00720c */ /* 0x000fda0003f05300 */
[----:B0-----:R-:W-:Y:S05]  /*0200*/  @!P0 BRA `(.L_x_12) ;  /* 0x0000000c00048947 */ /* 0x001fea0003800000 */
[----:B------:R-:W0:Y:S01]  /*0210*/  LDC.64 R2, c[0x4][RZ] ;  /* 0x01000000ff027b82 */ /* 0x000e220000000a00 */
[----:B------:R-:W-:Y:S02]  /*0220*/  IMAD.MOV.U32 R17, RZ, RZ, RZ ;  /* 0x000000ffff117224 */ /* 0x000fe400078e00ff */
[----:B0-----:R-:W-:-:S07]  /*0230*/  IMAD.WIDE.U32 R2, R14, 0xc80, R2 ;  /* 0x00000c800e027825 */ /* 0x001fce00078e0002 */
.L_x_15:
[----:B------:R-:W-:Y:S01]  /*0240*/  IMAD.MOV.U32 R19, RZ, RZ, RZ ;  /* 0x000000ffff137224 */ /* 0x000fe200078e00ff */
[----:B0-----:R-:W-:Y:S02]  /*0250*/  CS2R R6, SRZ ;  /* 0x0000000000067805 */ /* 0x001fe4000001ff00 */
[----:B------:R-:W-:Y:S01]  /*0260*/  CS2R R8, SRZ ;  /* 0x0000000000087805 */ /* 0x000fe2000001ff00 */
[----:B------:R-:W-:-:S07]  /*0270*/  IMAD.MOV.U32 R5, RZ, RZ, RZ ;  /* 0x000000ffff057224 */ /* 0x000fce00078e00ff */
.L_x_14:
[----:B------:R-:W-:-:S05]  /*0280*/  IMAD.WIDE.U32 R12, R19, 0x4, R10 ;  /* 0x00000004130c7825 */ /* 0x000fca00078e000a */
[----:B------:R0:W5:Y:S01]  /*0290*/  LDG.E R18, desc[UR6][R12.64+0x4] ;  /* 0x000004060c127981 */ /* 0x000162000c1e1900 */
[----:B------:R-:W-:Y:S02]  /*02a0*/  IMAD.SHL.U32 R20, R19, 0x20, RZ ;  /* 0x0000002013147824 */ /* 0x000fe400078e00ff */
[----:B------:R-:W-:-:S07]  /*02b0*/  IMAD.MOV.U32 R21, RZ, RZ, RZ ;  /* 0x000000ffff157224 */ /* 0x000fce00078e00ff */
.L_x_13:
[----:B-----5:R-:W-:Y:S01]  /*02c0*/  SHF.R.U32.HI R24, RZ, R21, R18 ;  /* 0x00000015ff187219 */ /* 0x020fe20000011612 */
[----:B0-----:R-:W-:-:S03]  /*02d0*/  IMAD.IADD R12, R20, 0x1, R21 ;  /* 0x00000001140c7824 */ /* 0x001fc600078e0215 */
[----:B------:R-:W-:-:S04]  /*02e0*/  LOP3.LUT R13, R24, 0x1, RZ, 0xc0, !PT ;  /* 0x00000001180d7812 */ /* 0x000fc800078ec0ff */
[----:B------:R-:W-:Y:S01]  /*02f0*/  ISETP.NE.U32.AND P0, PT, R13, 0x1, PT ;  /* 0x000000010d00780c */ /* 0x000fe20003f05070 */
[----:B------:R-:W-:-:S03]  /*0300*/  IMAD R13, R12, 0x5, RZ ;  /* 0x000000050c0d7824 */ /* 0x000fc600078e02ff */
[----:B------:R-:W-:Y:S01]  /*0310*/  R2P PR, R24, 0x7e ;  /* 0x0000007e18007804 */ /* 0x000fe20000000000 */
[----:B------:R-:W-:-:S08]  /*0320*/  IMAD.WIDE.U32 R12, R13, 0x4, R2 ;  /* 0x000000040d0c7825 */ /* 0x000fd000078e0002 */
[----:B------:R-:W2:Y:S04]  /*0330*/  @!P0 LDG.E R22, desc[UR6][R12.64+0x10] ;  /* 0x000010060c168981 */ /* 0x000ea8000c1e1900 */
[----:B------:R-:W3:Y:S04]  /*0340*/  @P1 LDG.E R26, desc[UR6][R12.64+0x24] ;  /* 0x000024060c1a1981 */ /* 0x000ee8000c1e1900 */
[----:B------:R-:W4:Y:S04]  /*0350*/  @P2 LDG.E R28, desc[UR6][R12.64+0x38] ;  /* 0x000038060c1c2981 */ /* 0x000f28000c1e1900 */
[----:B------:R-:W4:Y:S04]  /*0360*/  @P3 LDG.E R23, desc[UR6][R12.64+0x4c] ;  /* 0x00004c060c173981 */ /* 0x000f28000c1e1900 */
[----:B------:R-:W4:Y:S01]  /*0370*/  @P1 LDG.E R25, desc[UR6][R12.64+0x20] ;  /* 0x000020060c191981 */ /* 0x000f22000c1e1900 */
[----:B--2---:R-:W-:-:S03]  /*0380*/  @!P0 LOP3.LUT R7, R7, R22, RZ, 0x3c, !PT ;  /* 0x0000001607078212 */ /* 0x004fc600078e3cff */
[----:B------:R-:W2:Y:S01]  /*0390*/  @!P0 LDG.E R22, desc[UR6][R12.64] ;  /* 0x000000060c168981 */ /* 0x000ea2000c1e1900 */
[----:B---3--:R-:W-:-:S03]  /*03a0*/  @P1 LOP3.LUT R7, R7, R26, RZ, 0x3c, !PT ;  /* 0x0000001a07071212 */ /* 0x008fc600078e3cff */
[----:B------:R-:W3:Y:S01]  /*03b0*/  @P4 LDG.E R26, desc[UR6][R12.64+0x60] ;  /* 0x000060060c1a4981 */ /* 0x000ee2000c1e1900 */
[----:B----4-:R-:W-:-:S03]  /*03c0*/  @P2 LOP3.LUT R7, R7, R28, RZ, 0x3c, !PT ;  /* 0x0000001c07072212 */ /* 0x010fc600078e3cff */
[----:B------:R-:W4:Y:S01]  /*03d0*/  @P5 LDG.E R28, desc[UR6][R12.64+0x74] ;  /* 0x000074060c1c5981 */ /* 0x000f22000c1e1900 */
[----:B------:R-:W-:-:S03]  /*03e0*/  @P3 LOP3.LUT R7, R7, R23, RZ, 0x3c, !PT ;  /* 0x0000001707073212 */ /* 0x000fc600078e3cff */
[----:B------:R-:W4:Y:S01]  /*03f0*/  @!P0 LDG.E R23, desc[UR6][R12.64+0x4] ;  /* 0x000004060c178981 */ /* 0x000f22000c1e1900 */
[----:B--2---:R-:W-:-:S03]  /*0400*/  @!P0 LOP3.LUT R5, R5, R22, RZ, 0x3c, !PT ;  /* 0x0000001605058212 */ /* 0x004fc600078e3cff */
[----:B------:R-:W2:Y:S01]  /*0410*/  @!P0 LDG.E R22, desc[UR6][R12.64+0x8] ;  /* 0x000008060c168981 */ /* 0x000ea2000c1e1900 */
[----:B---3--:R-:W-:-:S03]  /*0420*/  @P4 LOP3.LUT R7, R7, R26, RZ, 0x3c, !PT ;  /* 0x0000001a07074212 */ /* 0x008fc600078e3cff */
[----:B------:R-:W3:Y:S01]  /*0430*/  @P1 LDG.E R26, desc[UR6][R12.64+0x14] ;  /* 0x000014060c1a1981 */ /* 0x000ee2000c1e1900 */
[----:B----4-:R-:W-:-:S03]  /*0440*/  @!P0 LOP3.LUT R8, R8, R23, RZ, 0x3c, !PT ;  /* 0x0000001708088212 */ /* 0x010fc600078e3cff */
[----:B------:R-:W4:Y:S01]  /*0450*/  @!P0 LDG.E R23, desc[UR6][R12.64+0xc] ;  /* 0x00000c060c178981 */ /* 0x000f22000c1e1900 */
[----:B--2---:R-:W-:-:S03]  /*0460*/  @!P0 LOP3.LUT R9, R9, R22, RZ, 0x3c, !PT ;  /* 0x0000001609098212 */ /* 0x004fc600078e3cff */
[----:B------:R-:W2:Y:S01]  /*0470*/  @P1 LDG.E R22, desc[UR6][R12.64+0x1c] ;  /* 0x00001c060c161981 */ /* 0x000ea2000c1e1900 */
[----:B---3--:R-:W-:-:S03]  /*0480*/  @P1 LOP3.LUT R5, R5, R26, RZ, 0x3c, !PT ;  /* 0x0000001a05051212 */ /* 0x008fc600078e3cff */
[----:B------:R-:W3:Y:S01]  /*0490*/  @P2 LDG.E R26, desc[UR6][R12.64+0x28] ;  /* 0x000028060c1a2981 */ /* 0x000ee2000c1e1900 */
[----:B----4-:R-:W-:-:S03]  /*04a0*/  @!P0 LOP3.LUT R6, R6, R23, RZ, 0x3c, !PT ;  /* 0x0000001706068212 */ /* 0x010fc600078e3cff */
        /* <DEDUP_REMOVED lines=36> */
[----:B--2---:R-:W-:-:S03]  /*06f0*/  @P5 LOP3.LUT R9, R9, R22, RZ, 0x3c, !PT ;  /* 0x0000001609095212 */ /* 0x004fc600078e3cff */
[----:B------:R-:W2:Y:S01]  /*0700*/  @P6 LDG.E R22, desc[UR6][R12.64+0x80] ;  /* 0x000080060c166981 */ /* 0x000ea2000c1e1900 */
[----:B---3--:R-:W-:-:S04]  /*0710*/  @P6 LOP3.LUT R5, R5, R26, RZ, 0x3c, !PT ;  /* 0x0000001a05056212 */ /* 0x008fc800078e3cff */
[----:B------:R-:W3:Y:S01]  /*0720*/  @P0 LDG.E R26, desc[UR6][R12.64+0x8c] ;  /* 0x00008c060c1a0981 */ /* 0x000ee2000c1e1900 */
[----:B----4-:R-:W-:-:S03]  /*0730*/  @P5 LOP3.LUT R8, R8, R23, RZ, 0x3c, !PT ;  /* 0x0000001708085212 */ /* 0x010fc600078e3cff */
        /* <DEDUP_REMOVED lines=13> */
[----:B--2---:R-:W-:Y:S02]  /*0810*/  @P0 LOP3.LUT R9, R9, R22, RZ, 0x3c, !PT ;  /* 0x0000001609090212 */ /* 0x004fe400078e3cff */
[----:B---3--:R-:W-:Y:S02]  /*0820*/  @P0 LOP3.LUT R7, R7, R26, RZ, 0x3c, !PT ;  /* 0x0000001a07070212 */ /* 0x008fe400078e3cff */
[----:B----4-:R-:W-:Y:S02]  /*0830*/  @P0 LOP3.LUT R8, R8, R23, RZ, 0x3c, !PT ;  /* 0x0000001708080212 */ /* 0x010fe400078e3cff */
[----:B------:R-:W-:-:S13]  /*0840*/  R2P PR, R24.B1, 0x7f ;  /* 0x0000007f18007804 */ /* 0x000fda0000001000 */
[----:B------:R-:W2:Y:S04]  /*0850*/  @P0 LDG.E R22, desc[UR6][R12.64+0xa0] ;  /* 0x0000a0060c160981 */ /* 0x000ea8000c1e1900 */
[----:B------:R-:W3:Y:S04]  /*0860*/  @P0 LDG.E R23, desc[UR6][R12.64+0xa4] ;  /* 0x0000a4060c170981 */ /* 0x000ee8000c1e1900 */
        /* <DEDUP_REMOVED lines=13> */
[----:B------:R-:W-:Y:S02]  /*0940*/  LOP3.LUT P0, RZ, R24, 0x8000, RZ, 0xc0, !PT ;  /* 0x0000800018ff7812 */ /* 0x000fe4000780c0ff */
[----:B---3--:R-:W-:Y:S01]  /*0950*/  @P1 LOP3.LUT R6, R6, R23, RZ, 0x3c, !PT ;  /* 0x0000001706061212 */ /* 0x008fe200078e3cff */
[----:B------:R-:W3:Y:S01]  /*0960*/  @P2 LDG.E R24, desc[UR6][R12.64+0xc8] ;  /* 0x0000c8060c182981 */ /* 0x000ee2000c1e1900 */
[----:B----4-:R-:W-:-:S03]  /*0970*/  @P1 LOP3.LUT R5, R5, R26, RZ, 0x3c, !PT ;  /* 0x0000001a05051212 */ /* 0x010fc600078e3cff */
[----:B------:R-:W4:Y:S01]  /*0980*/  @P2 LDG.E R26, desc[UR6][R12.64+0xd0] ;  /* 0x0000d0060c1a2981 */ /* 0x000f22000c1e1900 */
[----:B------:R-:W-:-:S03]  /*0990*/  @P1 LOP3.LUT R8, R8, R25, RZ, 0x3c, !PT ;  /* 0x0000001908081212 */ /* 0x000fc600078e3cff */
[----:B------:R-:W4:Y:S04]  /*09a0*/  @P2 LDG.E R25, desc[UR6][R12.64+0xcc] ;  /* 0x0000cc060c192981 */ /* 0x000f28000c1e1900 */
        /* <DEDUP_REMOVED lines=53> */
[----:B------:R-:W-:-:S05]  /*0d00*/  VIADD R21, R21, 0x10 ;  /* 0x0000001015157836 */ /* 0x000fca0000000000 */
[----:B------:R-:W-:Y:S02]  /*0d10*/  ISETP.NE.AND P1, PT, R21, 0x20, PT ;  /* 0x000000201500780c */ /* 0x000fe40003f25270 */
[----:B--2---:R-:W-:Y:S02]  /*0d20*/  @P6 LOP3.LUT R7, R7, R22, RZ, 0x3c, !PT ;  /* 0x0000001607076212 */ /* 0x004fe400078e3cff */
[----:B---3--:R-:W-:Y:S02]  /*0d30*/  @P0 LOP3.LUT R5, R5, R24, RZ, 0x3c, !PT ;  /* 0x0000001805050212 */ /* 0x008fe400078e3cff */
[----:B------:R-:W-:Y:S02]  /*0d40*/  @P0 LOP3.LUT R7, R7, R28, RZ, 0x3c, !PT ;  /* 0x0000001c07070212 */ /* 0x000fe400078e3cff */
[----:B----4-:R-:W-:Y:S02]  /*0d50*/  @P0 LOP3.LUT R9, R9, R26, RZ, 0x3c, !PT ;  /* 0x0000001a09090212 */ /* 0x010fe400078e3cff */
[----:B------:R-:W-:-:S02]  /*0d60*/  @P0 LOP3.LUT R6, R6, R25, RZ, 0x3c, !PT ;  /* 0x0000001906060212 */ /* 0x000fc400078e3cff */
[----:B------:R-:W-:Y:S01]  /*0d70*/  @P0 LOP3.LUT R8, R8, R23, RZ, 0x3c, !PT ;  /* 0x0000001708080212 */ /* 0x000fe200078e3cff */
[----:B------:R-:W-:Y:S06]  /*0d80*/  @P1 BRA `(.L_x_13) ;  /* 0xfffffff4004c1947 */ /* 0x000fec000383ffff */
[----:B------:R-:W-:-:S05]  /*0d90*/  VIADD R19, R19, 0x1 ;  /* 0x0000000113137836 */ /* 0x000fca0000000000 */
[----:B------:R-:W-:-:S13]  /*0da0*/  ISETP.NE.AND P0, PT, R19, 0x5, PT ;  /* 0x000000051300780c */ /* 0x000fda0003f05270 */
[----:B------:R-:W-:Y:S05]  /*0db0*/  @P0 BRA `(.L_x_14) ;  /* 0xfffffff400300947 */ /* 0x000fea000383ffff */
[----:B------:R0:W-:Y:S01]  /*0dc0*/  STG.E desc[UR6][R10.64+0x4], R5 ;  /* 0x000004050a007986 */ /* 0x0001e2000c101906 */
[----:B------:R-:W-:-:S03]  /*0dd0*/  VIADD R17, R17, 0x1 ;  /* 0x0000000111117836 */ /* 0x000fc60000000000 */
[----:B------:R0:W-:Y:S02]  /*0de0*/  STG.E.64 desc[UR6][R10.64+0x8], R8 ;  /* 0x000008080a007986 */ /* 0x0001e4000c101b06 */
[----:B------:R-:W-:Y:S02]  /*0df0*/  ISETP.GE.U32.AND P0, PT, R17, R16, PT ;  /* 0x000000101100720c */ /* 0x000fe40003f06070 */
[----:B------:R0:W-:Y:S11]  /*0e00*/  STG.E.64 desc[UR6][R10.64+0x10], R6 ;  /* 0x000010060a007986 */ /* 0x0001f6000c101b06 */
[----:B------:R-:W-:Y:S05]  /*0e10*/  @!P0 BRA `(.L_x_15) ;  /* 0xfffffff400088947 */ /* 0x000fea000383ffff */
.L_x_12:
[----:B------:R-:W-:Y:S05]  /*0e20*/  BSYNC.RECONVERGENT B1 ;  /* 0x0000000000017941 */ /* 0x000fea0003800200 */
.L_x_11:
[C---:B------:R-:W-:Y:S01]  /*0e30*/  ISETP.GT.U32.AND P0, PT, R15.reuse, 0x3, PT ;  /* 0x000000030f00780c */ /* 0x040fe20003f04070 */
[----:B------:R-:W-:Y:S01]  /*0e40*/  VIADD R14, R14, 0x1 ;  /* 0x000000010e0e7836 */ /* 0x000fe20000000000 */
[--C-:B------:R-:W-:Y:S02]  /*0e50*/  SHF.R.U64 R15, R15, 0x2, R4.reuse ;  /* 0x000000020f0f7819 */ /* 0x100fe40000001204 */
[----:B------:R-:W-:Y:S02]  /*0e60*/  ISETP.GT.U32.AND.EX P0, PT, R4, RZ, PT, P0 ;  /* 0x000000ff0400720c */ /* 0x000fe40003f04100 */
[----:B------:R-:W-:-:S11]  /*0e70*/  SHF.R.U32.HI R4, RZ, 0x2, R4 ;  /* 0x00000002ff047819 */ /* 0x000fd60000011604 */
[----:B------:R-:W-:Y:S05]  /*0e80*/  @P0 BRA `(.L_x_16) ;  /* 0xfffffff000cc0947 */ /* 0x000fea000383ffff */
.L_x_10:
[----:B------:R-:W-:Y:S05]  /*0e90*/  BSYNC.RECONVERGENT B0 ;  /* 0x0000000000007941 */ /* 0x000fea0003800200 */
.L_x_9:
[----:B------:R1:W-:Y:S01]  /*0ea0*/  STG.E.64 desc[UR6][R10.64+0x18], RZ ;  /* 0x000018ff0a007986 */ /* 0x0003e2000c101b06 */
[----:B------:R-:W-:Y:S01]  /*0eb0*/  VIADD R2, R0, 0x6a788e ;  /* 0x006a788e00027836 */ /* 0x000fe20000000000 */
[----:B------:R-:W-:Y:S01]  /*0ec0*/  UMOV UR4, URZ ;  /* 0x000000ff00047c82 */ /* 0x000fe20008000000 */
[----:B------:R-:W-:Y:S01]  /*0ed0*/  IMAD.MOV.U32 R3, RZ, RZ, RZ ;  /* 0x000000ffff037224 */ /* 0x000fe200078e00ff */
[----:B------:R1:W-:Y:S04]  /*0ee0*/  STG.E desc[UR6][R10.64+0x20], RZ ;  /* 0x000020ff0a007986 */ /* 0x0003e8000c101906 */
[----:B------:R1:W-:Y:S02]  /*0ef0*/  STG.E.64 desc[UR6][R10.64+0x28], RZ ;  /* 0x000028ff0a007986 */ /* 0x0003e4000c101b06 */
.L_x_17:
[----:B0-----:R-:W-:Y:S01]  /*0f00*/  SHF.R.U32.HI R4, RZ, 0x2, R5 ;  /* 0x00000002ff047819 */ /* 0x001fe20000011605 */
[----:B------:R-:W-:Y:S01]  /*0f10*/  UIADD3 UR4, UPT, UPT, UR4, 0x4, URZ ;  /* 0x0000000404047890 */ /* 0x000fe2000fffe0ff */
[----:B------:R-:W-:Y:S02]  /*0f20*/  SHF.R.U32.HI R13, RZ, 0x2, R8 ;  /* 0x00000002ff0d7819 */ /* 0x000fe40000011608 */
[----:B------:R-:W-:Y:S01]  /*0f30*/  LOP3.LUT R4, R4, R5, RZ, 0x3c, !PT ;  /* 0x0000000504047212 */ /* 0x000fe200078e3cff */
[----:B------:R-:W-:Y:S01]  /*0f40*/  IMAD.SHL.U32 R5, R7, 0x10, RZ ;  /* 0x0000001007057824 */ /* 0x000fe200078e00ff */
[----:B------:R-:W-:Y:S01]  /*0f50*/  LOP3.LUT R8, R13, R8, RZ, 0x3c, !PT ;  /* 0x000000080d087212 */ /* 0x000fe200078e3cff */
[----:B------:R-:W-:Y:S01]  /*0f60*/  UISETP.NE.AND UP0, UPT, UR4, 0x2710, UPT ;  /* 0x000027100400788c */ /* 0x000fe2000bf05270 */
[----:B------:R-:W-:Y:S01]  /*0f70*/  SHF.R.U32.HI R15, RZ, 0x2, R6 ;  /* 0x00000002ff0f7819 */ /* 0x000fe20000011606 */
[----:B------:R-:W-:-:S03]  /*0f80*/  IMAD.SHL.U32 R12, R4, 0x2, RZ ;  /* 0x00000002040c7824 */ /* 0x000fc600078e00ff */
[----:B------:R-:W-:Y:S02]  /*0f90*/  LOP3.LUT R6, R15, R6, RZ, 0x3c, !PT ;  /* 0x000000060f067212 */ /* 0x000fe400078e3cff */
[----:B------:R-:W-:Y:S01]  /*0fa0*/  LOP3.LUT R12, R4, R12, R5, 0x96, !PT ;  /* 0x0000000c040c7212 */ /* 0x000fe200078e9605 */
[----:B------:R-:W-:-:S03]  /*0fb0*/  IMAD.SHL.U32 R4, R8, 0x2, RZ ;  /* 0x0000000208047824 */ /* 0x000fc600078e00ff */
[----:B------:R-:W-:Y:S02]  /*0fc0*/  LOP3.LUT R13, R12, R7, RZ, 0x3c, !PT ;  /* 0x000000070c0d7212 */ /* 0x000fe400078e3cff */
[----:B------:R-:W-:-:S03]  /*0fd0*/  SHF.R.U32.HI R12, RZ, 0x2, R9 ;  /* 0x00000002ff0c7819 */ /* 0x000fc60000011609 */
[----:B------:R-:W-:Y:S01]  /*0fe0*/  IMAD.SHL.U32 R5, R13, 0x10, RZ ;  /* 0x000000100d057824 */ /* 0x000fe200078e00ff */
[----:B------:R-:W-:-:S04]  /*0ff0*/  LOP3.LUT R12, R12, R9, RZ, 0x3c, !PT ;  /* 0x000000090c0c7212 */ /* 0x000fc800078e3cff */
[----:B------:R-:W-:Y:S02]  /*1000*/  LOP3.LUT R4, R8, R4, R5, 0x96, !PT ;  /* 0x0000000408047212 */ /* 0x000fe400078e9605 */
[----:B------:R-:W-:Y:S02]  /*1010*/  SHF.R.U32.HI R8, RZ, 0x2, R7 ;  /* 0x00000002ff087819 */ /* 0x000fe40000011607 */
[----:B------:R-:W-:Y:S01]  /*1020*/  LOP3.LUT R9, R4, R13, RZ, 0x3c, !PT ;  /* 0x0000000d04097212 */ /* 0x000fe200078e3cff */
[----:B------:R-:W-:Y:S01]  /*1030*/  IMAD.SHL.U32 R4, R12, 0x2, RZ ;  /* 0x000000020c047824 */ /* 0x000fe200078e00ff */
[----:B------:R-:W-:Y:S02]  /*1040*/  LOP3.LUT R8, R8, R7, RZ, 0x3c, !PT ;  /* 0x0000000708087212 */ /* 0x000fe400078e3cff */
[----:B------:R-:W-:Y:S01]  /*1050*/  IADD3 R14, PT, PT, R2, 0x587c5, R9 ;  /* 0x000587c5020e7810 */ /* 0x000fe20007ffe009 */
[----:B------:R-:W-:-:S03]  /*1060*/  IMAD.SHL.U32 R5, R9, 0x10, RZ ;  /* 0x0000001009057824 */ /* 0x000fc600078e00ff */
[----:B------:R-:W-:Y:S02]  /*1070*/  I2FP.F32.U32 R17, R14 ;  /* 0x0000000e00117245 */ /* 0x000fe40000201000 */
[----:B------:R-:W-:Y:S02]  /*1080*/  LOP3.LUT R4, R12, R4, R5, 0x96, !PT ;  /* 0x000000040c047212 */ /* 0x000fe400078e9605 */
[----:B------:R-:W-:Y:S02]  /*1090*/  SHF.R.U32.HI R12, RZ, 0x2, R9 ;  /* 0x00000002ff0c7819 */ /* 0x000fe40000011609 */
[-C--:B------:R-:W-:Y:S01]  /*10a0*/  LOP3.LUT R15, R4, R9.reuse, RZ, 0x3c, !PT ;  /* 0x00000009040f7212 */ /* 0x080fe200078e3cff */
[----:B------:R-:W-:Y:S01]  /*10b0*/  IMAD.SHL.U32 R4, R6, 0x2, RZ ;  /* 0x0000000206047824 */ /* 0x000fe200078e00ff */
[----:B------:R-:W-:Y:S02]  /*10c0*/  LOP3.LUT R12, R12, R9, RZ, 0x3c, !PT ;  /* 0x000000090c0c7212 */ /* 0x000fe400078e3cff */
[----:B------:R-:W-:Y:S01]  /*10d0*/  SHF.R.U32.HI R14, RZ, 0x2, R15 ;  /* 0x00000002ff0e7819 */ /* 0x000fe2000001160f */
[----:B------:R-:W-:-:S03]  /*10e0*/  IMAD.SHL.U32 R5, R15, 0x10, RZ ;  /* 0x000000100f057824 */ /* 0x000fc600078e00ff */
[-C--:B------:R-:W-:Y:S02]  /*10f0*/  LOP3.LUT R14, R14, R15.reuse, RZ, 0x3c, !PT ;  /* 0x0000000f0e0e7212 */ /* 0x080fe400078e3cff */
[----:B------:R-:W-:Y:S02]  /*1100*/  LOP3.LUT R4, R6, R4, R5, 0x96, !PT ;  /* 0x0000000406047212 */ /* 0x000fe400078e9605 */
[----:B------:R-:W-:Y:S02]  /*1110*/  SHF.R.U32.HI R6, RZ, 0x2, R13 ;  /* 0x00000002ff067819 */ /* 0x000fe4000001160d */
[----:B------:R-:W-:Y:S01]  /*1120*/  LOP3.LUT R5, R4, R15, RZ, 0x3c, !PT ;  /* 0x0000000f04057212 */ /* 0x000fe200078e3cff */
[----:B------:R-:W-:Y:S01]  /*1130*/  IMAD.SHL.U32 R4, R8, 0x2, RZ ;  /* 0x0000000208047824 */ /* 0x000fe200078e00ff */
[----:B------:R-:W-:Y:S01]  /*1140*/  LOP3.LUT R6, R6, R13, RZ, 0x3c, !PT ;  /* 0x0000000d06067212 */ /* 0x000fe200078e3cff */
[----:B------:R-:W-:Y:S01]  /*1150*/  IMAD.IADD R13, R13, 0x1, R2 ;  /* 0x000000010d0d7824 */ /* 0x000fe200078e0202 */
[----:B------:R-:W-:Y:S01]  /*1160*/  IADD3 R15, PT, PT, R2, 0xb0f8a, R15 ;  /* 0x000b0f8a020f7810 */ /* 0x000fe20007ffe00f */
[----:B------:R-:W-:-:S03]  /*1170*/  IMAD.SHL.U32 R7, R5, 0x10, RZ ;  /* 0x0000001005077824 */ /* 0x000fc600078e00ff */
[----:B------:R-:W-:Y:S02]  /*1180*/  I2FP.F32.U32 R13, R13 ;  /* 0x0000000d000d7245 */ /* 0x000fe40000201000 */
[----:B------:R-:W-:Y:S02]  /*1190*/  LOP3.LUT R4, R8, R4, R7, 0x96, !PT ;  /* 0x0000000408047212 */ /* 0x000fe400078e9607 */
[----:B------:R-:W-:Y:S02]  /*11a0*/  I2FP.F32.U32 R15, R15 ;  /* 0x0000000f000f7245 */ /* 0x000fe40000201000 */
[----:B------:R-:W-:Y:S01]  /*11b0*/  LOP3.LUT R8, R4, R5, RZ, 0x3c, !PT ;  /* 0x0000000504087212 */ /* 0x000fe200078e3cff */
[----:B------:R-:W-:-:S04]  /*11c0*/  IMAD.SHL.U32 R4, R6, 0x2, RZ ;  /* 0x0000000206047824 */ /* 0x000fc800078e00ff */
[----:B------:R-:W-:-:S05]  /*11d0*/  IMAD.SHL.U32 R7, R8, 0x10, RZ ;  /* 0x0000001008077824 */ /* 0x000fca00078e00ff */
[----:B------:R-:W-:Y:S01]  /*11e0*/  LOP3.LUT R7, R6, R4, R7, 0x96, !PT ;  /* 0x0000000406077212 */ /* 0x000fe200078e9607 */
[----:B------:R-:W-:Y:S02]  /*11f0*/  IMAD.SHL.U32 R6, R12, 0x2, RZ ;  /* 0x000000020c067824 */ /* 0x000fe400078e00ff */
[----:B------:R-:W-:Y:S01]  /*1200*/  IMAD.MOV.U32 R4, RZ, RZ, 0x2f800000 ;  /* 0x2f800000ff047424 */ /* 0x000fe200078e00ff */
[----:B------:R-:W-:-:S03]  /*1210*/  LOP3.LUT R9, R7, R8, RZ, 0x3c, !PT ;  /* 0x0000000807097212 */ /* 0x000fc600078e3cff */
[-C--:B------:R-:W-:Y:S01]  /*1220*/  FFMA R17, R17, R4.reuse, 1.1641532182693481445e-10 ;  /* 0x2f00000011117423 */ /* 0x080fe20000000004 */
[-C--:B------:R-:W-:Y:S01]  /*1230*/  FFMA R13, R13, R4.reuse, 1.1641532182693481445e-10 ;  /* 0x2f0000000d0d7423 */ /* 0x080fe20000000004 */
[----:B------:R-:W-:Y:S02]  /*1240*/  IMAD.SHL.U32 R7, R9, 0x10, RZ ;  /* 0x0000001009077824 */ /* 0x000fe400078e00ff */
[----:B------:R-:W-:Y:S01]  /*1250*/  FFMA R15, R15, R4, 1.1641532182693481445e-10 ;  /* 0x2f0000000f0f7423 */ /* 0x000fe20000000004 */
[----:B------:R-:W-:Y:S01]  /*1260*/  FMUL R16, R17, R17 ;  /* 0x0000001111107220 */ /* 0x000fe20000400000 */
[----:B------:R-:W-:Y:S02]  /*1270*/  IADD3 R17, PT, PT, R2, 0x10974f, R5 ;  /* 0x0010974f02117810 */ /* 0x000fe40007ffe005 */
[----:B------:R-:W-:Y:S01]  /*1280*/  LOP3.LUT R6, R12, R6, R7, 0x96, !PT ;  /* 0x000000060c067212 */ /* 0x000fe200078e9607 */
[----:B------:R-:W-:Y:S01]  /*1290*/  IMAD.SHL.U32 R12, R14, 0x2, RZ ;  /* 0x000000020e0c7824 */ /* 0x000fe200078e00ff */
[----:B------:R-:W-:Y:S01]  /*12a0*/  I2FP.F32.U32 R17, R17 ;  /* 0x0000001100117245 */ /* 0x000fe20000201000 */
[----:B------:R-:W-:Y:S01]  /*12b0*/  FFMA R16, R13, R13, R16 ;  /* 0x0000000d0d107223 */ /* 0x000fe20000000010 */
[----:B------:R-:W-:-:S02]  /*12c0*/  LOP3.LUT R6, R6, R9, RZ, 0x3c, !PT ;  /* 0x0000000906067212 */ /* 0x000fc400078e3cff */
[----:B------:R-:W-:Y:S01]  /*12d0*/  IADD3 R13, PT, PT, R2, 0x161f14, R8 ;  /* 0x00161f14020d7810 */ /* 0x000fe20007ffe008 */
[----:B------:R-:W-:Y:S01]  /*12e0*/  FFMA R17, R17, R4, 1.1641532182693481445e-10 ;  /* 0x2f00000011117423 */ /* 0x000fe20000000004 */
[----:B------:R-:W-:Y:S01]  /*12f0*/  FSETP.GTU.AND P0, PT, R16, 1, PT ;  /* 0x3f8000001000780b */ /* 0x000fe20003f0c000 */
[----:B------:R-:W-:Y:S01]  /*1300*/  IMAD.SHL.U32 R7, R6, 0x10, RZ ;  /* 0x0000001006077824 */ /* 0x000fe200078e00ff */
[----:B------:R-:W-:-:S04]  /*1310*/  I2FP.F32.U32 R13, R13 ;  /* 0x0000000d000d7245 */ /* 0x000fc80000201000 */
[----:B------:R-:W-:Y:S01]  /*1320*/  LOP3.LUT R7, R14, R12, R7, 0x96, !PT ;  /* 0x0000000c0e077212 */ /* 0x000fe200078e9607 */
[----:B------:R-:W-:Y:S01]  /*1330*/  FFMA R13, R13, R4, 1.1641532182693481445e-10 ;  /* 0x2f0000000d0d7423 */ /* 0x000fe20000000004 */
[C---:B------:R-:W-:Y:S02]  /*1340*/  IADD3 R12, PT, PT, R2.reuse, 0x1ba6d9, R9 ;  /* 0x001ba6d9020c7810 */ /* 0x040fe40007ffe009 */
[----:B------:R-:W-:Y:S02]  /*1350*/  LOP3.LUT R7, R7, R6, RZ, 0x3c, !PT ;  /* 0x0000000607077212 */ /* 0x000fe400078e3cff */
[----:B------:R-:W-:Y:S01]  /*1360*/  I2FP.F32.U32 R19, R12 ;  /* 0x0000000c00137245 */ /* 0x000fe20000201000 */
[----:B------:R-:W-:Y:S01]  /*1370*/  FMUL R12, R17, R17 ;  /* 0x00000011110c7220 */ /* 0x000fe20000400000 */
[----:B------:R-:W-:-:S03]  /*1380*/  IADD3 R16, PT, PT, R2, 0x26b663, R7 ;  /* 0x0026b66302107810 */ /* 0x000fc60007ffe007 */
[----:B------:R-:W-:Y:S01]  /*1390*/  FFMA R12, R15, R15, R12 ;  /* 0x0000000f0f0c7223 */ /* 0x000fe2000000000c */
[C---:B------:R-:W-:Y:S01]  /*13a0*/  IADD3 R15, PT, PT, R2.reuse, 0x212e9e, R6 ;  /* 0x00212e9e020f7810 */ /* 0x040fe20007ffe006 */
[----:B------:R-:W-:Y:S01]  /*13b0*/  FFMA R19, R19, R4, 1.1641532182693481445e-10 ;  /* 0x2f00000013137423 */ /* 0x000fe20000000004 */
[----:B------:R-:W-:Y:S01]  /*13c0*/  I2FP.F32.U32 R17, R16 ;  /* 0x0000001000117245 */ /* 0x000fe20000201000 */
[----:B------:R-:W-:Y:S01]  /*13d0*/  VIADD R2, R2, 0x2c3e28 ;  /* 0x002c3e2802027836 */ /* 0x000fe20000000000 */
[----:B------:R-:W-:Y:S01]  /*13e0*/  I2FP.F32.U32 R15, R15 ;  /* 0x0000000f000f7245 */ /* 0x000fe20000201000 */
[----:B------:R-:W-:Y:S01]  /*13f0*/  FMUL R14, R19, R19 ;  /* 0x00000013130e7220 */ /* 0x000fe20000400000 */
[----:B------:R-:W-:Y:S01]  /*1400*/  FSETP.GTU.AND P1, PT, R12, 1, PT ;  /* 0x3f8000000c00780b */ /* 0x000fe20003f2c000 */
[-C--:B------:R-:W-:Y:S01]  /*1410*/  FFMA R17, R17, R4.reuse, 1.1641532182693481445e-10 ;  /* 0x2f00000011117423 */ /* 0x080fe20000000004 */
[----:B------:R-:W-:Y:S02]  /*1420*/  VIADD R12, R3, 0x1 ;  /* 0x00000001030c7836 */ /* 0x000fe40000000000 */
[----:B------:R-:W-:Y:S01]  /*1430*/  FFMA R14, R13, R13, R14 ;  /* 0x0000000d0d0e7223 */ /* 0x000fe2000000000e */
[----:B------:R-:W-:Y:S01]  /*1440*/  FFMA R15, R15, R4, 1.1641532182693481445e-10 ;  /* 0x2f0000000f0f7423 */ /* 0x000fe20000000004 */
[----:B------:R-:W-:Y:S01]  /*1450*/  FMUL R4, R17, R17 ;  /* 0x0000001111047220 */ /* 0x000fe20000400000 */
[----:B------:R-:W-:-:S02]  /*1460*/  @P0 IMAD.MOV R12, RZ, RZ, R3 ;  /* 0x000000ffff0c0224 */ /* 0x000fc400078e0203 */
[----:B------:R-:W-:Y:S01]  /*1470*/  FSETP.GTU.AND P0, PT, R14, 1, PT ;  /* 0x3f8000000e00780b */ /* 0x000fe20003f0c000 */
[----:B------:R-:W-:Y:S01]  /*1480*/  FFMA R4, R15, R15, R4 ;  /* 0x0000000f0f047223 */ /* 0x000fe20000000004 */
[----:B------:R-:W-:Y:S02]  /*1490*/  VIADD R3, R12, 0x1 ;  /* 0x000000010c037836 */ /* 0x000fe40000000000 */
[----:B------:R-:W-:Y:S02]  /*14a0*/  @P1 IMAD.MOV R3, RZ, RZ, R12 ;  /* 0x000000ffff031224 */ /* 0x000fe400078e020c */
[----:B------:R-:W-:Y:S02]  /*14b0*/  FSETP.GTU.AND P1, PT, R4, 1, PT ;  /* 0x3f8000000400780b */ /* 0x000fe40003f2c000 */
[----:B------:R-:W-:-:S05]  /*14c0*/  VIADD R4, R3, 0x1 ;  /* 0x0000000103047836 */ /* 0x000fca0000000000 */
[----:B------:R-:W-:-:S04]  /*14d0*/  @P0 IMAD.MOV R4, RZ, RZ, R3 ;  /* 0x000000ffff040224 */ /* 0x000fc800078e0203 */
[----:B------:R-:W-:Y:S02]  /*14e0*/  VIADD R3, R4, 0x1 ;  /* 0x0000000104037836 */ /* 0x000fe40000000000 */
[----:B------:R-:W-:Y:S01]  /*14f0*/  @P1 IMAD.MOV R3, RZ, RZ, R4 ;  /* 0x000000ffff031224 */ /* 0x000fe200078e0204 */
[----:B------:R-:W-:Y:S06]  /*1500*/  BRA.U UP0, `(.L_x_17) ;  /* 0xfffffff9007c7547 */ /* 0x000fec000b83ffff */
[----:B------:R-:W0:Y:S01]  /*1510*/  S2R R2, SR_LANEID ;  /* 0x0000000000027919 */ /* 0x000e220000000000 */
[----:B------:R-:W2:Y:S08]  /*1520*/  REDUX.SUM UR5, R3 ;  /* 0x00000000030573c4 */ /* 0x000eb0000000c000 */
[----:B------:R-:W3:Y:S01]  /*1530*/  LDC.64 R12, c[0x0][0x380] ;  /* 0x0000e000ff0c7b82 */ /* 0x000ee20000000a00 */
[----:B------:R-:W-:Y:S01]  /*1540*/  VOTEU.ANY UR4, UPT, PT ;  /* 0x0000000000047886 */ /* 0x000fe200038e0100 */
[----:B------:R-:W-:Y:S01]  /*1550*/  VIADD R4, R0, 0xb073ef69 ;  /* 0xb073ef6900047836 */ /* 0x000fe20000000000 */
[----:B------:R-:W-:Y:S01]  /*1560*/  UFLO.U32 UR4, UR4 ;  /* 0x00000004000472bd */ /* 0x000fe200080e0000 */
[----:B------:R-:W-:Y:S04]  /*1570*/  STG.E.64 desc[UR6][R10.64+0x8], R8 ;  /* 0x000008080a007986 */ /* 0x000fe8000c101b06 */
[----:B------:R-:W-:Y:S04]  /*1580*/  STG.E.64 desc[UR6][R10.64+0x10], R6 ;  /* 0x000010060a007986 */ /* 0x000fe8000c101b06 */
[----:B------:R-:W-:Y:S01]  /*1590*/  STG.E.64 desc[UR6][R10.64], R4 ;  /* 0x000000040a007986 */ /* 0x000fe2000c101b06 */
[----:B--2---:R-:W-:Y:S01]  /*15a0*/  IMAD.U32 R15, RZ, RZ, UR5 ;  /* 0x00000005ff0f7e24 */ /* 0x004fe2000f8e00ff */
[----:B0-----:R-:W-:-:S13]  /*15b0*/  ISETP.EQ.U32.AND P0, PT, R2, UR4, PT ;  /* 0x0000000402007c0c */ /* 0x001fda000bf02070 */
[----:B---3--:R-:W-:Y:S01]  /*15c0*/  @P0 REDG.E.ADD.STRONG.GPU desc[UR6][R12.64], R15 ;  /* 0x0000000f0c00098e */ /* 0x008fe2000c12e106 */
[----:B------:R-:W-:Y:S05]  /*15d0*/  EXIT ;  /* 0x000000000000794d */ /* 0x000fea0003800000 */
.L_x_18:
        /* <DEDUP_REMOVED lines=10> */
.L_x_20:


//--------------------- .nv.global.init           --------------------------
	.section	.nv.global.init,"aw",@progbits
	.align	4
.nv.global.init:
	.type		mrg32k3aM1SubSeq,@object
	.size		mrg32k3aM1SubSeq,(mrg32k3aM2SubSeq - mrg32k3aM1SubSeq)
mrg32k3aM1SubSeq:
        /*0000*/ 	.byte	0x0b, 0xcc, 0xee, 0x04, 0x73, 0x29, 0x8b, 0x6f, 0xf6, 0x53, 0x03, 0xf6, 0x23, 0xf6, 0xea, 0xda
        /* <DEDUP_REMOVED lines=125> */
	.type		mrg32k3aM2SubSeq,@object
	.size		mrg32k3aM2SubSeq,(mrg32k3aM1 - mrg32k3aM2SubSeq)
mrg32k3aM2SubSeq:
        /* <DEDUP_REMOVED lines=126> */
	.type		mrg32k3aM1,@object
	.size		mrg32k3aM1,(mrg32k3aM1Seq - mrg32k3aM1)
mrg32k3aM1:
        /* <DEDUP_REMOVED lines=144> */
	.type		mrg32k3aM1Seq,@object
	.size		mrg32k3aM1Seq,(mrg32k3aM2 - mrg32k3aM1Seq)
mrg32k3aM1Seq:
        /* <DEDUP_REMOVED lines=144> */
	.type		mrg32k3aM2,@object
	.size		mrg32k3aM2,(mrg32k3aM2Seq - mrg32k3aM2)
mrg32k3aM2:
        /* <DEDUP_REMOVED lines=144> */
	.type		mrg32k3aM2Seq,@object
	.size		mrg32k3aM2Seq,(precalc_xorwow_matrix - mrg32k3aM2Seq)
mrg32k3aM2Seq:
        /* <DEDUP_REMOVED lines=144> */
	.type		precalc_xorwow_matrix,@object
	.size		precalc_xorwow_matrix,(precalc_xorwow_offset_matrix - precalc_xorwow_matrix)
precalc_xorwow_matrix:
        /* <DEDUP_REMOVED lines=6400> */
	.type		precalc_xorwow_offset_matrix,@object
	.size		precalc_xorwow_offset_matrix,(.L_1 - precalc_xorwow_offset_matrix)
precalc_xorwow_offset_matrix:
        /* <DEDUP_REMOVED lines=6400> */
.L_1:


//--------------------- .nv.shared.reserved.0     --------------------------
	.section	.nv.shared.reserved.0,"aw",@nobits
	.weak		__nv_reservedSMEM_offset_0_alias
	.size		__nv_reservedSMEM_offset_0_alias, 0, 64
	.other		__nv_reservedSMEM_offset_0_alias,@"STO_CUDA_RESERVED_SHARED STV_DEFAULT"
__nv_reservedSMEM_offset_0_alias:
	.zero		0
	.zero		64


//--------------------- .nv.constant0._Z12setup_kernelP17curandStateXORWOWy --------------------------
	.section	.nv.constant0._Z12setup_kernelP17curandStateXORWOWy,"a",@progbits
	.sectionflags	@""
	.align	4
.nv.constant0._Z12setup_kernelP17curandStateXORWOWy:
	.zero		912


//--------------------- .nv.constant0._Z14monte_carlo_piPiP17curandStateXORWOW --------------------------
	.section	.nv.constant0._Z14monte_carlo_piPiP17curandStateXORWOW,"a",@progbits
	.sectionflags	@""
	.align	4
.nv.constant0._Z14monte_carlo_piPiP17curandStateXORWOW:
	.zero		912


//--------------------- SYMBOLS --------------------------

	.type		.nv.reservedSmem.offset0,@object
	.size		.nv.reservedSmem.offset0,0x4
